//
// Generated by NVIDIA NVVM Compiler
//
// Compiler Build ID: CL-36424714
// Cuda compilation tools, release 13.0, V13.0.88
// Based on NVVM 20.0.0
//

.version 9.0
.target sm_100
.address_size 64

	// .globl	_Z14assignClustersP5PointiS0_i
.extern .shared .align 16 .b8 sharedMem[];

.visible .entry _Z14assignClustersP5PointiS0_i(
	.param .u64 .ptr .align 1 _Z14assignClustersP5PointiS0_i_param_0,
	.param .u32 _Z14assignClustersP5PointiS0_i_param_1,
	.param .u64 .ptr .align 1 _Z14assignClustersP5PointiS0_i_param_2,
	.param .u32 _Z14assignClustersP5PointiS0_i_param_3
)
{
	.reg .pred 	%p<26>;
	.reg .b32 	%r<72>;
	.reg .b64 	%rd<17>;
	.reg .b64 	%fd<117>;

	ld.param.u64 	%rd6, [_Z14assignClustersP5PointiS0_i_param_0];
	ld.param.u32 	%r25, [_Z14assignClustersP5PointiS0_i_param_1];
	ld.param.u64 	%rd7, [_Z14assignClustersP5PointiS0_i_param_2];
	ld.param.u32 	%r24, [_Z14assignClustersP5PointiS0_i_param_3];
	cvta.to.global.u64 	%rd1, %rd7;
	mov.u32 	%r26, %ctaid.x;
	mov.u32 	%r27, %ntid.x;
	mov.u32 	%r28, %tid.x;
	mad.lo.s32 	%r1, %r26, %r27, %r28;
	setp.ge.s32 	%p1, %r1, %r25;
	@%p1 bra 	$L__BB0_14;
	cvta.to.global.u64 	%rd8, %rd6;
	setp.lt.s32 	%p2, %r24, 1;
	mul.wide.s32 	%rd9, %r1, 24;
	add.s64 	%rd2, %rd8, %rd9;
	mov.b32 	%r71, -1;
	@%p2 bra 	$L__BB0_13;
	ld.global.f64 	%fd1, [%rd2];
	ld.global.f64 	%fd2, [%rd2+8];
	and.b32  	%r2, %r24, 7;
	setp.lt.u32 	%p3, %r24, 8;
	mov.f64 	%fd114, 0d7FEFFFFFFFFFFFFF;
	mov.b32 	%r71, -1;
	mov.b32 	%r66, 0;
	@%p3 bra 	$L__BB0_5;
	and.b32  	%r66, %r24, 2147483640;
	add.s64 	%rd16, %rd1, 96;
	mov.f64 	%fd114, 0d7FEFFFFFFFFFFFFF;
	mov.b32 	%r71, -1;
	mov.b32 	%r60, 0;
$L__BB0_4:
	.pragma "nounroll";
	ld.global.f64 	%fd12, [%rd16+-96];
	ld.global.f64 	%fd13, [%rd16+-88];
	sub.f64 	%fd14, %fd1, %fd12;
	sub.f64 	%fd15, %fd2, %fd13;
	mul.f64 	%fd16, %fd15, %fd15;
	fma.rn.f64 	%fd17, %fd14, %fd14, %fd16;
	setp.lt.f64 	%p4, %fd17, %fd114;
	selp.f64 	%fd18, %fd17, %fd114, %p4;
	selp.b32 	%r35, %r60, %r71, %p4;
	ld.global.f64 	%fd19, [%rd16+-72];
	ld.global.f64 	%fd20, [%rd16+-64];
	sub.f64 	%fd21, %fd1, %fd19;
	sub.f64 	%fd22, %fd2, %fd20;
	mul.f64 	%fd23, %fd22, %fd22;
	fma.rn.f64 	%fd24, %fd21, %fd21, %fd23;
	setp.lt.f64 	%p5, %fd24, %fd18;
	selp.f64 	%fd25, %fd24, %fd18, %p5;
	add.s32 	%r36, %r60, 1;
	selp.b32 	%r37, %r36, %r35, %p5;
	ld.global.f64 	%fd26, [%rd16+-48];
	ld.global.f64 	%fd27, [%rd16+-40];
	sub.f64 	%fd28, %fd1, %fd26;
	sub.f64 	%fd29, %fd2, %fd27;
	mul.f64 	%fd30, %fd29, %fd29;
	fma.rn.f64 	%fd31, %fd28, %fd28, %fd30;
	setp.lt.f64 	%p6, %fd31, %fd25;
	selp.f64 	%fd32, %fd31, %fd25, %p6;
	add.s32 	%r38, %r60, 2;
	selp.b32 	%r39, %r38, %r37, %p6;
	ld.global.f64 	%fd33, [%rd16+-24];
	ld.global.f64 	%fd34, [%rd16+-16];
	sub.f64 	%fd35, %fd1, %fd33;
	sub.f64 	%fd36, %fd2, %fd34;
	mul.f64 	%fd37, %fd36, %fd36;
	fma.rn.f64 	%fd38, %fd35, %fd35, %fd37;
	setp.lt.f64 	%p7, %fd38, %fd32;
	selp.f64 	%fd39, %fd38, %fd32, %p7;
	add.s32 	%r40, %r60, 3;
	selp.b32 	%r41, %r40, %r39, %p7;
	ld.global.f64 	%fd40, [%rd16];
	ld.global.f64 	%fd41, [%rd16+8];
	sub.f64 	%fd42, %fd1, %fd40;
	sub.f64 	%fd43, %fd2, %fd41;
	mul.f64 	%fd44, %fd43, %fd43;
	fma.rn.f64 	%fd45, %fd42, %fd42, %fd44;
	setp.lt.f64 	%p8, %fd45, %fd39;
	selp.f64 	%fd46, %fd45, %fd39, %p8;
	add.s32 	%r42, %r60, 4;
	selp.b32 	%r43, %r42, %r41, %p8;
	ld.global.f64 	%fd47, [%rd16+24];
	ld.global.f64 	%fd48, [%rd16+32];
	sub.f64 	%fd49, %fd1, %fd47;
	sub.f64 	%fd50, %fd2, %fd48;
	mul.f64 	%fd51, %fd50, %fd50;
	fma.rn.f64 	%fd52, %fd49, %fd49, %fd51;
	setp.lt.f64 	%p9, %fd52, %fd46;
	selp.f64 	%fd53, %fd52, %fd46, %p9;
	add.s32 	%r44, %r60, 5;
	selp.b32 	%r45, %r44, %r43, %p9;
	ld.global.f64 	%fd54, [%rd16+48];
	ld.global.f64 	%fd55, [%rd16+56];
	sub.f64 	%fd56, %fd1, %fd54;
	sub.f64 	%fd57, %fd2, %fd55;
	mul.f64 	%fd58, %fd57, %fd57;
	fma.rn.f64 	%fd59, %fd56, %fd56, %fd58;
	setp.lt.f64 	%p10, %fd59, %fd53;
	selp.f64 	%fd60, %fd59, %fd53, %p10;
	add.s32 	%r46, %r60, 6;
	selp.b32 	%r47, %r46, %r45, %p10;
	ld.global.f64 	%fd61, [%rd16+72];
	ld.global.f64 	%fd62, [%rd16+80];
	sub.f64 	%fd63, %fd1, %fd61;
	sub.f64 	%fd64, %fd2, %fd62;
	mul.f64 	%fd65, %fd64, %fd64;
	fma.rn.f64 	%fd66, %fd63, %fd63, %fd65;
	setp.lt.f64 	%p11, %fd66, %fd60;
	selp.f64 	%fd114, %fd66, %fd60, %p11;
	add.s32 	%r48, %r60, 7;
	selp.b32 	%r71, %r48, %r47, %p11;
	add.s64 	%rd16, %rd16, 192;
	add.s32 	%r60, %r60, 8;
	setp.ne.s32 	%p12, %r60, %r66;
	@%p12 bra 	$L__BB0_4;
$L__BB0_5:
	setp.eq.s32 	%p13, %r2, 0;
	@%p13 bra 	$L__BB0_13;
	and.b32  	%r11, %r24, 3;
	setp.lt.u32 	%p14, %r2, 4;
	@%p14 bra 	$L__BB0_8;
	mul.wide.u32 	%rd10, %r66, 24;
	add.s64 	%rd11, %rd1, %rd10;
	ld.global.f64 	%fd67, [%rd11];
	ld.global.f64 	%fd68, [%rd11+8];
	sub.f64 	%fd69, %fd1, %fd67;
	sub.f64 	%fd70, %fd2, %fd68;
	mul.f64 	%fd71, %fd70, %fd70;
	fma.rn.f64 	%fd72, %fd69, %fd69, %fd71;
	setp.lt.f64 	%p15, %fd72, %fd114;
	selp.f64 	%fd73, %fd72, %fd114, %p15;
	selp.b32 	%r50, %r66, %r71, %p15;
	add.s32 	%r51, %r66, 1;
	ld.global.f64 	%fd74, [%rd11+24];
	ld.global.f64 	%fd75, [%rd11+32];
	sub.f64 	%fd76, %fd1, %fd74;
	sub.f64 	%fd77, %fd2, %fd75;
	mul.f64 	%fd78, %fd77, %fd77;
	fma.rn.f64 	%fd79, %fd76, %fd76, %fd78;
	setp.lt.f64 	%p16, %fd79, %fd73;
	selp.f64 	%fd80, %fd79, %fd73, %p16;
	selp.b32 	%r52, %r51, %r50, %p16;
	add.s32 	%r53, %r66, 2;
	ld.global.f64 	%fd81, [%rd11+48];
	ld.global.f64 	%fd82, [%rd11+56];
	sub.f64 	%fd83, %fd1, %fd81;
	sub.f64 	%fd84, %fd2, %fd82;
	mul.f64 	%fd85, %fd84, %fd84;
	fma.rn.f64 	%fd86, %fd83, %fd83, %fd85;
	setp.lt.f64 	%p17, %fd86, %fd80;
	selp.f64 	%fd87, %fd86, %fd80, %p17;
	selp.b32 	%r54, %r53, %r52, %p17;
	add.s32 	%r55, %r66, 3;
	ld.global.f64 	%fd88, [%rd11+72];
	ld.global.f64 	%fd89, [%rd11+80];
	sub.f64 	%fd90, %fd1, %fd88;
	sub.f64 	%fd91, %fd2, %fd89;
	mul.f64 	%fd92, %fd91, %fd91;
	fma.rn.f64 	%fd93, %fd90, %fd90, %fd92;
	setp.lt.f64 	%p18, %fd93, %fd87;
	selp.f64 	%fd114, %fd93, %fd87, %p18;
	selp.b32 	%r71, %r55, %r54, %p18;
	add.s32 	%r66, %r66, 4;
$L__BB0_8:
	setp.eq.s32 	%p19, %r11, 0;
	@%p19 bra 	$L__BB0_13;
	setp.eq.s32 	%p20, %r11, 1;
	@%p20 bra 	$L__BB0_11;
	mul.wide.u32 	%rd12, %r66, 24;
	add.s64 	%rd13, %rd1, %rd12;
	ld.global.f64 	%fd94, [%rd13];
	ld.global.f64 	%fd95, [%rd13+8];
	sub.f64 	%fd96, %fd1, %fd94;
	sub.f64 	%fd97, %fd2, %fd95;
	mul.f64 	%fd98, %fd97, %fd97;
	fma.rn.f64 	%fd99, %fd96, %fd96, %fd98;
	setp.lt.f64 	%p21, %fd99, %fd114;
	selp.f64 	%fd100, %fd99, %fd114, %p21;
	selp.b32 	%r57, %r66, %r71, %p21;
	add.s32 	%r58, %r66, 1;
	ld.global.f64 	%fd101, [%rd13+24];
	ld.global.f64 	%fd102, [%rd13+32];
	sub.f64 	%fd103, %fd1, %fd101;
	sub.f64 	%fd104, %fd2, %fd102;
	mul.f64 	%fd105, %fd104, %fd104;
	fma.rn.f64 	%fd106, %fd103, %fd103, %fd105;
	setp.lt.f64 	%p22, %fd106, %fd100;
	selp.f64 	%fd114, %fd106, %fd100, %p22;
	selp.b32 	%r71, %r58, %r57, %p22;
	add.s32 	%r66, %r66, 2;
$L__BB0_11:
	and.b32  	%r59, %r24, 1;
	setp.eq.b32 	%p23, %r59, 1;
	not.pred 	%p24, %p23;
	@%p24 bra 	$L__BB0_13;
	mul.wide.u32 	%rd14, %r66, 24;
	add.s64 	%rd15, %rd1, %rd14;
	ld.global.f64 	%fd107, [%rd15];
	ld.global.f64 	%fd108, [%rd15+8];
	sub.f64 	%fd109, %fd1, %fd107;
	sub.f64 	%fd110, %fd2, %fd108;
	mul.f64 	%fd111, %fd110, %fd110;
	fma.rn.f64 	%fd112, %fd109, %fd109, %fd111;
	setp.lt.f64 	%p25, %fd112, %fd114;
	selp.b32 	%r71, %r66, %r71, %p25;
$L__BB0_13:
	st.global.u32 	[%rd2+16], %r71;
$L__BB0_14:
	ret;

}
	// .globl	_Z18recomputeCentroidsP5PointiS0_Pii
.visible .entry _Z18recomputeCentroidsP5PointiS0_Pii(
	.param .u64 .ptr .align 1 _Z18recomputeCentroidsP5PointiS0_Pii_param_0,
	.param .u32 _Z18recomputeCentroidsP5PointiS0_Pii_param_1,
	.param .u64 .ptr .align 1 _Z18recomputeCentroidsP5PointiS0_Pii_param_2,
	.param .u64 .ptr .align 1 _Z18recomputeCentroidsP5PointiS0_Pii_param_3,
	.param .u32 _Z18recomputeCentroidsP5PointiS0_Pii_param_4
)
{
	.reg .pred 	%p<4>;
	.reg .b32 	%r<26>;
	.reg .b64 	%rd<10>;
	.reg .b64 	%fd<10>;

	ld.param.u64 	%rd1, [_Z18recomputeCentroidsP5PointiS0_Pii_param_0];
	ld.param.u32 	%r7, [_Z18recomputeCentroidsP5PointiS0_Pii_param_1];
	ld.param.u64 	%rd2, [_Z18recomputeCentroidsP5PointiS0_Pii_param_2];
	ld.param.u32 	%r8, [_Z18recomputeCentroidsP5PointiS0_Pii_param_4];
	shl.b32 	%r1, %r8, 3;
	mov.u32 	%r9, sharedMem;
	add.s32 	%r10, %r9, %r1;
	add.s32 	%r2, %r10, %r1;
	mov.u32 	%r11, %ctaid.x;
	mov.u32 	%r12, %ntid.x;
	mov.u32 	%r13, %tid.x;
	mad.lo.s32 	%r3, %r11, %r12, %r13;
	setp.ge.s32 	%p1, %r3, %r8;
	shl.b32 	%r14, %r3, 3;
	add.s32 	%r4, %r9, %r14;
	add.s32 	%r5, %r10, %r14;
	shl.b32 	%r15, %r3, 2;
	add.s32 	%r6, %r2, %r15;
	@%p1 bra 	$L__BB1_2;
	mov.b64 	%rd3, 0;
	st.shared.u64 	[%r4], %rd3;
	st.shared.u64 	[%r5], %rd3;
	mov.b32 	%r16, 0;
	st.shared.u32 	[%r6], %r16;
$L__BB1_2:
	bar.sync 	0;
	setp.ge.s32 	%p2, %r3, %r7;
	@%p2 bra 	$L__BB1_4;
	cvta.to.global.u64 	%rd4, %rd1;
	mul.wide.s32 	%rd5, %r3, 24;
	add.s64 	%rd6, %rd4, %rd5;
	ld.global.u32 	%r17, [%rd6+16];
	shl.b32 	%r18, %r17, 3;
	add.s32 	%r20, %r9, %r18;
	ld.global.f64 	%fd1, [%rd6];
	atom.shared.add.f64 	%fd2, [%r20], %fd1;
	add.s32 	%r21, %r20, %r1;
	ld.global.f64 	%fd3, [%rd6+8];
	atom.shared.add.f64 	%fd4, [%r21], %fd3;
	shl.b32 	%r22, %r17, 2;
	add.s32 	%r23, %r2, %r22;
	atom.shared.add.u32 	%r24, [%r23], 1;
$L__BB1_4:
	setp.ge.s32 	%p3, %r3, %r8;
	bar.sync 	0;
	@%p3 bra 	$L__BB1_6;
	ld.shared.f64 	%fd5, [%r4];
	ld.shared.u32 	%r25, [%r6];
	cvt.rn.f64.s32 	%fd6, %r25;
	div.rn.f64 	%fd7, %fd5, %fd6;
	cvta.to.global.u64 	%rd7, %rd2;
	mul.wide.s32 	%rd8, %r3, 24;
	add.s64 	%rd9, %rd7, %rd8;
	st.global.f64 	[%rd9], %fd7;
	ld.shared.f64 	%fd8, [%r5];
	div.rn.f64 	%fd9, %fd8, %fd6;
	st.global.f64 	[%rd9+8], %fd9;
$L__BB1_6:
	ret;

}


// ===== COMPILED SASS (sm_100) =====

	.target	sm_100

	.elftype	@"ET_EXEC"


//--------------------- .note.nv.tkinfo           --------------------------
	.section	.note.nv.tkinfo,"",@"SHT_NOTE"
	.sectionflags	@"SHF_NOTE_NV_TKINFO"
	.tkinfo
        /*0018*/ 	.word	0x00000002
        /*0030*/ 	.string	""
        /*0030*/ 	.string	"ptxas"
        /*0030*/ 	.string	"Cuda compilation tools, release 13.0, V13.0.88"
        /*0030*/ 	.string	"Build cuda_13.0.r13.0/compiler.36424714_0"
        /*0030*/ 	.string	"-arch sm_100 -m 64 "



//--------------------- .note.nv.cuinfo           --------------------------
	.section	.note.nv.cuinfo,"",@"SHT_NOTE"
	.sectionflags	@"SHF_NOTE_NV_CUINFO"
        /*0018*/ 	.short	0x0002
        /*001a*/ 	.short	0x0064
        /*001c*/ 	.short	0x0082
	.zero		2


//--------------------- .nv.info                  --------------------------
	.section	.nv.info,"",@"SHT_CUDA_INFO"
	.align	4


	//----- nvinfo : EIATTR_REGCOUNT
	.align		4
        /*0000*/ 	.byte	0x04, 0x2f
        /*0002*/ 	.short	(.L_1 - .L_0)
	.align		4
.L_0:
        /*0004*/ 	.word	index@(_Z14assignClustersP5PointiS0_i)
        /*0008*/ 	.word	0x00000020


	//----- nvinfo : EIATTR_FRAME_SIZE
	.align		4
.L_1:
        /*000c*/ 	.byte	0x04, 0x11
        /*000e*/ 	.short	(.L_3 - .L_2)
	.align		4
.L_2:
        /*0010*/ 	.word	index@(_Z14assignClustersP5PointiS0_i)
        /*0014*/ 	.word	0x00000000


	//----- nvinfo : EIATTR_REGCOUNT
	.align		4
.L_3:
        /*0018*/ 	.byte	0x04, 0x2f
        /*001a*/ 	.short	(.L_5 - .L_4)
	.align		4
.L_4:
        /*001c*/ 	.word	index@(_Z18recomputeCentroidsP5PointiS0_Pii)
        /*0020*/ 	.word	0x0000001d


	//----- nvinfo : EIATTR_FRAME_SIZE
	.align		4
.L_5:
        /*0024*/ 	.byte	0x04, 0x11
        /*0026*/ 	.short	(.L_7 - .L_6)
	.align		4
.L_6:
        /*0028*/ 	.word	index@($__internal_0_$__cuda_sm20_div_rn_f64_full)
        /*002c*/ 	.word	0x00000000


	//----- nvinfo : EIATTR_FRAME_SIZE
	.align		4
.L_7:
        /*0030*/ 	.byte	0x04, 0x11
        /*0032*/ 	.short	(.L_9 - .L_8)
	.align		4
.L_8:
        /*0034*/ 	.word	index@(_Z18recomputeCentroidsP5PointiS0_Pii)
        /*0038*/ 	.word	0x00000000


	//----- nvinfo : EIATTR_MIN_STACK_SIZE
	.align		4
.L_9:
        /*003c*/ 	.byte	0x04, 0x12
        /*003e*/ 	.short	(.L_11 - .L_10)
	.align		4
.L_10:
        /*0040*/ 	.word	index@(_Z18recomputeCentroidsP5PointiS0_Pii)
        /*0044*/ 	.word	0x00000000


	//----- nvinfo : EIATTR_MIN_STACK_SIZE
	.align		4
.L_11:
        /*0048*/ 	.byte	0x04, 0x12
        /*004a*/ 	.short	(.L_13 - .L_12)
	.align		4
.L_12:
        /*004c*/ 	.word	index@(_Z14assignClustersP5PointiS0_i)
        /*0050*/ 	.word	0x00000000
.L_13:


//--------------------- .nv.compat                --------------------------
	.section	.nv.compat,"",@"SHT_CUDA_COMPAT_INFO"
	.align	4
        /*0000*/ 	.byte	0x02, 0x09, 0x00, 0x00, 0x02, 0x02, 0x01, 0x00, 0x02, 0x05, 0x05, 0x00, 0x03, 0x07, 0x01, 0x01
        /*0010*/ 	.byte	0x02, 0x03, 0x00, 0x00, 0x02, 0x06, 0x01, 0x00, 0x04, 0x0b, 0x08, 0x00, 0x01, 0x00, 0x00, 0x00
        /*0020*/ 	.byte	0x00, 0x00, 0x00, 0x00


//--------------------- .nv.info._Z18recomputeCentroidsP5PointiS0_Pii --------------------------
	.section	.nv.info._Z18recomputeCentroidsP5PointiS0_Pii,"",@"SHT_CUDA_INFO"
	.sectionflags	@""
	.align	4


	//----- nvinfo : EIATTR_CUDA_API_VERSION
	.align		4
        /*0000*/ 	.byte	0x04, 0x37
        /*0002*/ 	.short	(.L_15 - .L_14)
.L_14:
        /*0004*/ 	.word	0x00000082


	//----- nvinfo : EIATTR_KPARAM_INFO
	.align		4
.L_15:
        /*0008*/ 	.byte	0x04, 0x17
        /*000a*/ 	.short	(.L_17 - .L_16)
.L_16:
        /*000c*/ 	.word	0x00000000
        /*0010*/ 	.short	0x0004
        /*0012*/ 	.short	0x0020
        /*0014*/ 	.byte	0x00, 0xf0, 0x11, 0x00


	//----- nvinfo : EIATTR_KPARAM_INFO
	.align		4
.L_17:
        /*0018*/ 	.byte	0x04, 0x17
        /*001a*/ 	.short	(.L_19 - .L_18)
.L_18:
        /*001c*/ 	.word	0x00000000
        /*0020*/ 	.short	0x0003
        /*0022*/ 	.short	0x0018
        /*0024*/ 	.byte	0x00, 0xf5, 0x21, 0x00


	//----- nvinfo : EIATTR_KPARAM_INFO
	.align		4
.L_19:
        /*0028*/ 	.byte	0x04, 0x17
        /*002a*/ 	.short	(.L_21 - .L_20)
.L_20:
        /*002c*/ 	.word	0x00000000
        /*0030*/ 	.short	0x0002
        /*0032*/ 	.short	0x0010
        /*0034*/ 	.byte	0x00, 0xf5, 0x21, 0x00


	//----- nvinfo : EIATTR_KPARAM_INFO
	.align		4
.L_21:
        /*0038*/ 	.byte	0x04, 0x17
        /*003a*/ 	.short	(.L_23 - .L_22)
.L_22:
        /*003c*/ 	.word	0x00000000
        /*0040*/ 	.short	0x0001
        /*0042*/ 	.short	0x0008
        /*0044*/ 	.byte	0x00, 0xf0, 0x11, 0x00


	//----- nvinfo : EIATTR_KPARAM_INFO
	.align		4
.L_23:
        /*0048*/ 	.byte	0x04, 0x17
        /*004a*/ 	.short	(.L_25 - .L_24)
.L_24:
        /*004c*/ 	.word	0x00000000
        /*0050*/ 	.short	0x0000
        /*0052*/ 	.short	0x0000
        /*0054*/ 	.byte	0x00, 0xf5, 0x21, 0x00


	//----- nvinfo : EIATTR_SPARSE_MMA_MASK
	.align		4
.L_25:
        /*0058*/ 	.byte	0x03, 0x50
        /*005a*/ 	.short	0x0000


	//----- nvinfo : EIATTR_MAXREG_COUNT
	.align		4
        /*005c*/ 	.byte	0x03, 0x1b
        /*005e*/ 	.short	0x00ff


	//----- nvinfo : EIATTR_NUM_BARRIERS
	.align		4
        /*0060*/ 	.byte	0x02, 0x4c
        /*0062*/ 	.byte	0x01
	.zero		1


	//----- nvinfo : EIATTR_MERCURY_ISA_VERSION
	.align		4
        /*0064*/ 	.byte	0x03, 0x5f
        /*0066*/ 	.short	0x0101


	//----- nvinfo : EIATTR_VRC_CTA_INIT_COUNT
	.align		4
        /*0068*/ 	.byte	0x02, 0x4a
	.zero		1
	.zero		1


	//----- nvinfo : EIATTR_EXIT_INSTR_OFFSETS
	.align		4
        /*006c*/ 	.byte	0x04, 0x1c
        /*006e*/ 	.short	(.L_27 - .L_26)


	//   ....[0]....
.L_26:
        /*0070*/ 	.word	0x000002f0


	//   ....[1]....
        /*0074*/ 	.word	0x00000640


	//----- nvinfo : EIATTR_CRS_STACK_SIZE
	.align		4
.L_27:
        /*0078*/ 	.byte	0x04, 0x1e
        /*007a*/ 	.short	(.L_29 - .L_28)
.L_28:
        /*007c*/ 	.word	0x00000000


	//----- nvinfo : EIATTR_CBANK_PARAM_SIZE
	.align		4
.L_29:
        /*0080*/ 	.byte	0x03, 0x19
        /*0082*/ 	.short	0x0024


	//----- nvinfo : EIATTR_PARAM_CBANK
	.align		4
        /*0084*/ 	.byte	0x04, 0x0a
        /*0086*/ 	.short	(.L_31 - .L_30)
	.align		4
.L_30:
        /*0088*/ 	.word	index@(.nv.constant0._Z18recomputeCentroidsP5PointiS0_Pii)
        /*008c*/ 	.short	0x0380
        /*008e*/ 	.short	0x0024


	//----- nvinfo : EIATTR_SW_WAR
	.align		4
.L_31:
        /*0090*/ 	.byte	0x04, 0x36
        /*0092*/ 	.short	(.L_33 - .L_32)
.L_32:
        /*0094*/ 	.word	0x00000008
.L_33:


//--------------------- .nv.info._Z14assignClustersP5PointiS0_i --------------------------
	.section	.nv.info._Z14assignClustersP5PointiS0_i,"",@"SHT_CUDA_INFO"
	.sectionflags	@""
	.align	4


	//----- nvinfo : EIATTR_CUDA_API_VERSION
	.align		4
        /*0000*/ 	.byte	0x04, 0x37
        /*0002*/ 	.short	(.L_35 - .L_34)
.L_34:
        /*0004*/ 	.word	0x00000082


	//----- nvinfo : EIATTR_KPARAM_INFO
	.align		4
.L_35:
        /*0008*/ 	.byte	0x04, 0x17
        /*000a*/ 	.short	(.L_37 - .L_36)
.L_36:
        /*000c*/ 	.word	0x00000000
        /*0010*/ 	.short	0x0003
        /*0012*/ 	.short	0x0018
        /*0014*/ 	.byte	0x00, 0xf0, 0x11, 0x00


	//----- nvinfo : EIATTR_KPARAM_INFO
	.align		4
.L_37:
        /*0018*/ 	.byte	0x04, 0x17
        /*001a*/ 	.short	(.L_39 - .L_38)
.L_38:
        /*001c*/ 	.word	0x00000000
        /*0020*/ 	.short	0x0002
        /*0022*/ 	.short	0x0010
        /*0024*/ 	.byte	0x00, 0xf5, 0x21, 0x00


	//----- nvinfo : EIATTR_KPARAM_INFO
	.align		4
.L_39:
        /*0028*/ 	.byte	0x04, 0x17
        /*002a*/ 	.short	(.L_41 - .L_40)
.L_40:
        /*002c*/ 	.word	0x00000000
        /*0030*/ 	.short	0x0001
        /*0032*/ 	.short	0x0008
        /*0034*/ 	.byte	0x00, 0xf0, 0x11, 0x00


	//----- nvinfo : EIATTR_KPARAM_INFO
	.align		4
.L_41:
        /*0038*/ 	.byte	0x04, 0x17
        /*003a*/ 	.short	(.L_43 - .L_42)
.L_42:
        /*003c*/ 	.word	0x00000000
        /*0040*/ 	.short	0x0000
        /*0042*/ 	.short	0x0000
        /*0044*/ 	.byte	0x00, 0xf5, 0x21, 0x00


	//----- nvinfo : EIATTR_SPARSE_MMA_MASK
	.align		4
.L_43:
        /*0048*/ 	.byte	0x03, 0x50
        /*004a*/ 	.short	0x0000


	//----- nvinfo : EIATTR_MAXREG_COUNT
	.align		4
        /*004c*/ 	.byte	0x03, 0x1b
        /*004e*/ 	.short	0x00ff


	//----- nvinfo : EIATTR_MERCURY_ISA_VERSION
	.align		4
        /*0050*/ 	.byte	0x03, 0x5f
        /*0052*/ 	.short	0x0101


	//----- nvinfo : EIATTR_VRC_CTA_INIT_COUNT
	.align		4
        /*0054*/ 	.byte	0x02, 0x4a
	.zero		1
	.zero		1


	//----- nvinfo : EIATTR_EXIT_INSTR_OFFSETS
	.align		4
        /*0058*/ 	.byte	0x04, 0x1c
        /*005a*/ 	.short	(.L_45 - .L_44)


	//   ....[0]....
.L_44:
        /*005c*/ 	.word	0x00000070


	//   ....[1]....
        /*0060*/ 	.word	0x00000d10


	//----- nvinfo : EIATTR_CBANK_PARAM_SIZE
	.align		4
.L_45:
        /*0064*/ 	.byte	0x03, 0x19
        /*0066*/ 	.short	0x001c


	//----- nvinfo : EIATTR_PARAM_CBANK
	.align		4
        /*0068*/ 	.byte	0x04, 0x0a
        /*006a*/ 	.short	(.L_47 - .L_46)
	.align		4
.L_46:
        /*006c*/ 	.word	index@(.nv.constant0._Z14assignClustersP5PointiS0_i)
        /*0070*/ 	.short	0x0380
        /*0072*/ 	.short	0x001c


	//----- nvinfo : EIATTR_SW_WAR
	.align		4
.L_47:
        /*0074*/ 	.byte	0x04, 0x36
        /*0076*/ 	.short	(.L_49 - .L_48)
.L_48:
        /*0078*/ 	.word	0x00000008
.L_49:


//--------------------- .nv.callgraph             --------------------------
	.section	.nv.callgraph,"",@"SHT_CUDA_CALLGRAPH"
	.align	4
	.sectionentsize	8
	.align		4
        /*0000*/ 	.word	0x00000000
	.align		4
        /*0004*/ 	.word	0xffffffff
	.align		4
        /*0008*/ 	.word	0x00000000
	.align		4
        /*000c*/ 	.word	0xfffffffe
	.align		4
        /*0010*/ 	.word	0x00000000
	.align		4
        /*0014*/ 	.word	0xfffffffd
	.align		4
        /*0018*/ 	.word	0x00000000
	.align		4
        /*001c*/ 	.word	0xfffffffc


//--------------------- .text._Z18recomputeCentroidsP5PointiS0_Pii --------------------------
	.section	.text._Z18recomputeCentroidsP5PointiS0_Pii,"ax",@progbits
	.align	128
        .global         _Z18recomputeCentroidsP5PointiS0_Pii
        .type           _Z18recomputeCentroidsP5PointiS0_Pii,@function
        .size           _Z18recomputeCentroidsP5PointiS0_Pii,(.L_x_22 - _Z18recomputeCentroidsP5PointiS0_Pii)
        .other          _Z18recomputeCentroidsP5PointiS0_Pii,@"STO_CUDA_ENTRY STV_DEFAULT"
_Z18recomputeCentroidsP5PointiS0_Pii:
.text._Z18recomputeCentroidsP5PointiS0_Pii:
[----:B------:R-:W-:Y:S08]  /*0000*/  LDC R1, c[0x0][0x37c] ;  /* 0x0000df00ff017b82 */ /* 0x000ff00000000800 */
[----:B------:R-:W0:Y:S01]  /*0010*/  S2UR UR5, SR_CgaCtaId ;  /* 0x00000000000579c3 */ /* 0x000e220000008800 */
[----:B------:R-:W1:Y:S01]  /*0020*/  S2R R3, SR_TID.X ;  /* 0x0000000000037919 */ /* 0x000e620000002100 */
[----:B------:R-:W-:Y:S01]  /*0030*/  UMOV UR4, 0x400 ;  /* 0x0000040000047882 */ /* 0x000fe20000000000 */
[----:B------:R-:W-:Y:S05]  /*0040*/  BSSY.RECONVERGENT B0, `(.L_x_0) ;  /* 0x0000029000007945 */ /* 0x000fea0003800200 */
[----:B------:R-:W1:Y:S08]  /*0050*/  S2UR UR6, SR_CTAID.X ;  /* 0x00000000000679c3 */ /* 0x000e700000002500 */
[----:B------:R-:W1:Y:S08]  /*0060*/  LDC R8, c[0x0][0x360] ;  /* 0x0000d800ff087b82 */ /* 0x000e700000000800 */
[----:B------:R-:W2:Y:S01]  /*0070*/  LDC R16, c[0x0][0x3a0] ;  /* 0x0000e800ff107b82 */ /* 0x000ea20000000800 */
[----:B0-----:R-:W-:Y:S01]  /*0080*/  ULEA UR4, UR5, UR4, 0x18 ;  /* 0x0000000405047291 */ /* 0x001fe2000f8ec0ff */
[----:B------:R-:W0:Y:S01]  /*0090*/  LDCU UR5, c[0x0][0x388] ;  /* 0x00007100ff0577ac */ /* 0x000e220008000800 */
[----:B-1----:R-:W-:Y:S01]  /*00a0*/  IMAD R8, R8, UR6, R3 ;  /* 0x0000000608087c24 */ /* 0x002fe2000f8e0203 */
[----:B------:R-:W1:Y:S04]  /*00b0*/  LDCU.64 UR6, c[0x0][0x358] ;  /* 0x00006b00ff0677ac */ /* 0x000e680008000a00 */
[----:B0-----:R-:W-:-:S02]  /*00c0*/  ISETP.GE.AND P1, PT, R8, UR5, PT ;  /* 0x0000000508007c0c */ /* 0x001fc4000bf26270 */
[C---:B------:R-:W-:Y:S02]  /*00d0*/  LEA R0, R8.reuse, UR4, 0x3 ;  /* 0x0000000408007c11 */ /* 0x040fe4000f8e18ff */
[----:B--2---:R-:W-:Y:S02]  /*00e0*/  ISETP.GE.AND P0, PT, R8, R16, PT ;  /* 0x000000100800720c */ /* 0x004fe40003f06270 */
[----:B------:R-:W-:-:S05]  /*00f0*/  LEA R15, R16, UR4, 0x3 ;  /* 0x00000004100f7c11 */ /* 0x000fca000f8e18ff */
[--C-:B------:R-:W-:Y:S02]  /*0100*/  IMAD R9, R16, 0x8, R15.reuse ;  /* 0x0000000810097824 */ /* 0x100fe400078e020f */
[C---:B------:R-:W-:Y:S02]  /*0110*/  IMAD R15, R8.reuse, 0x8, R15 ;  /* 0x00000008080f7824 */ /* 0x040fe400078e020f */
[----:B------:R-:W-:Y:S02]  /*0120*/  IMAD R12, R8, 0x4, R9 ;  /* 0x00000004080c7824 */ /* 0x000fe400078e0209 */
[----:B------:R0:W-:Y:S04]  /*0130*/  @!P0 STS.64 [R0], RZ ;  /* 0x000000ff00008388 */ /* 0x0001e80000000a00 */
[----:B------:R0:W-:Y:S04]  /*0140*/  @!P0 STS.64 [R15], RZ ;  /* 0x000000ff0f008388 */ /* 0x0001e80000000a00 */
[----:B------:R0:W-:Y:S01]  /*0150*/  @!P0 STS [R12], RZ ;  /* 0x000000ff0c008388 */ /* 0x0001e20000000800 */
[----:B------:R-:W-:Y:S06]  /*0160*/  BAR.SYNC.DEFER_BLOCKING 0x0 ;  /* 0x0000000000007b1d */ /* 0x000fec0000010000 */
[----:B-1----:R-:W-:Y:S05]  /*0170*/  @P1 BRA `(.L_x_1) ;  /* 0x0000000000541947 */ /* 0x002fea0003800000 */
[----:B------:R-:W1:Y:S02]  /*0180*/  LDC.64 R2, c[0x0][0x380] ;  /* 0x0000e000ff027b82 */ /* 0x000e640000000a00 */
[----:B-1----:R-:W-:-:S05]  /*0190*/  IMAD.WIDE R2, R8, 0x18, R2 ;  /* 0x0000001808027825 */ /* 0x002fca00078e0202 */
[----:B------:R-:W2:Y:S04]  /*01a0*/  LDG.E R14, desc[UR6][R2.64+0x10] ;  /* 0x00001006020e7981 */ /* 0x000ea8000c1e1900 */
[----:B------:R1:W5:Y:S01]  /*01b0*/  LDG.E.64 R10, desc[UR6][R2.64] ;  /* 0x00000006020a7981 */ /* 0x000362000c1e1b00 */
[----:B------:R-:W-:Y:S01]  /*01c0*/  BSSY.RECONVERGENT B1, `(.L_x_2) ;  /* 0x0000006000017945 */ /* 0x000fe20003800200 */
[----:B-12---:R-:W-:-:S07]  /*01d0*/  LEA R13, R14, UR4, 0x3 ;  /* 0x000000040e0d7c11 */ /* 0x006fce000f8e18ff */
.L_x_3:
[----:B------:R-:W1:Y:S02]  /*01e0*/  LDS.64 R4, [R13] ;  /* 0x000000000d047984 */ /* 0x000e640000000a00 */
[----:B-1---5:R-:W-:-:S07]  /*01f0*/  DADD R6, R10, R4 ;  /* 0x000000000a067229 */ /* 0x022fce0000000004 */
[----:B------:R-:W1:Y:S02]  /*0200*/  ATOMS.CAST.SPIN.64 P1, [R13], R4, R6 ;  /* 0x000000040d00758d */ /* 0x000e640001820406 */
[----:B-1----:R-:W-:Y:S05]  /*0210*/  @!P1 BRA `(.L_x_3) ;  /* 0xfffffffc00f09947 */ /* 0x002fea000383ffff */
[----:B------:R-:W-:Y:S05]  /*0220*/  BSYNC.RECONVERGENT B1 ;  /* 0x0000000000017941 */ /* 0x000fea0003800200 */
.L_x_2:
[----:B------:R-:W5:Y:S01]  /*0230*/  LDG.E.64 R2, desc[UR6][R2.64+0x8] ;  /* 0x0000080602027981 */ /* 0x000f62000c1e1b00 */
[----:B------:R-:W-:Y:S01]  /*0240*/  BSSY.RECONVERGENT B1, `(.L_x_4) ;  /* 0x0000006000017945 */ /* 0x000fe20003800200 */
[----:B------:R-:W-:-:S07]  /*0250*/  IMAD R13, R16, 0x8, R13 ;  /* 0x00000008100d7824 */ /* 0x000fce00078e020d */
.L_x_5:
[----:B------:R-:W1:Y:S02]  /*0260*/  LDS.64 R4, [R13] ;  /* 0x000000000d047984 */ /* 0x000e640000000a00 */
[----:B-1---5:R-:W-:-:S07]  /*0270*/  DADD R6, R2, R4 ;  /* 0x0000000002067229 */ /* 0x022fce0000000004 */
[----:B------:R-:W1:Y:S02]  /*0280*/  ATOMS.CAST.SPIN.64 P1, [R13], R4, R6 ;  /* 0x000000040d00758d */ /* 0x000e640001820406 */
[----:B-1----:R-:W-:Y:S05]  /*0290*/  @!P1 BRA `(.L_x_5) ;  /* 0xfffffffc00f09947 */ /* 0x002fea000383ffff */
[----:B------:R-:W-:Y:S05]  /*02a0*/  BSYNC.RECONVERGENT B1 ;  /* 0x0000000000017941 */ /* 0x000fea0003800200 */
.L_x_4:
[----:B------:R-:W-:-:S05]  /*02b0*/  IMAD R9, R14, 0x4, R9 ;  /* 0x000000040e097824 */ /* 0x000fca00078e0209 */
[----:B------:R1:W-:Y:S02]  /*02c0*/  ATOMS.POPC.INC.32 RZ, [R9+URZ] ;  /* 0x0000000009ff7f8c */ /* 0x0003e4000d8000ff */
.L_x_1:
[----:B------:R-:W-:Y:S05]  /*02d0*/  BSYNC.RECONVERGENT B0 ;  /* 0x0000000000007941 */ /* 0x000fea0003800200 */
.L_x_0:
[----:B------:R-:W-:Y:S06]  /*02e0*/  BAR.SYNC.DEFER_BLOCKING 0x0 ;  /* 0x0000000000007b1d */ /* 0x000fec0000010000 */
[----:B------:R-:W-:Y:S05]  /*02f0*/  @P0 EXIT ;  /* 0x000000000000094d */ /* 0x000fea0003800000 */
[----:B------:R-:W2:Y:S01]  /*0300*/  LDS R6, [R12] ;  /* 0x000000000c067984 */ /* 0x000ea20000000800 */
[----:B------:R-:W-:Y:S01]  /*0310*/  IMAD.MOV.U32 R2, RZ, RZ, 0x1 ;  /* 0x00000001ff027424 */ /* 0x000fe200078e00ff */
[----:B------:R-:W-:Y:S02]  /*0320*/  BSSY.RECONVERGENT B0, `(.L_x_6) ;  /* 0x0000016000007945 */ /* 0x000fe40003800200 */
[----:B------:R-:W3:Y:S01]  /*0330*/  LDS.64 R4, [R0] ;  /* 0x0000000000047984 */ /* 0x000ee20000000a00 */
[----:B--2---:R-:W2:Y:S01]  /*0340*/  I2F.F64 R6, R6 ;  /* 0x0000000600067312 */ /* 0x004ea20000201c00 */
[----:B---3--:R-:W-:-:S07]  /*0350*/  FSETP.GEU.AND P1, PT, |R5|, 6.5827683646048100446e-37, PT ;  /* 0x036000000500780b */ /* 0x008fce0003f2e200 */
[----:B--2---:R-:W2:Y:S02]  /*0360*/  MUFU.RCP64H R3, R7 ;  /* 0x0000000700037308 */ /* 0x004ea40000001800 */
[----:B--2---:R-:W-:-:S08]  /*0370*/  DFMA R10, -R6, R2, 1 ;  /* 0x3ff00000060a742b */ /* 0x004fd00000000102 */
[----:B------:R-:W-:-:S08]  /*0380*/  DFMA R10, R10, R10, R10 ;  /* 0x0000000a0a0a722b */ /* 0x000fd0000000000a */
[----:B------:R-:W-:-:S08]  /*0390*/  DFMA R10, R2, R10, R2 ;  /* 0x0000000a020a722b */ /* 0x000fd00000000002 */
[----:B------:R-:W-:-:S08]  /*03a0*/  DFMA R2, -R6, R10, 1 ;  /* 0x3ff000000602742b */ /* 0x000fd0000000010a */
[----:B------:R-:W-:-:S08]  /*03b0*/  DFMA R2, R10, R2, R10 ;  /* 0x000000020a02722b */ /* 0x000fd0000000000a */
[----:B------:R-:W-:-:S08]  /*03c0*/  DMUL R10, R4, R2 ;  /* 0x00000002040a7228 */ /* 0x000fd00000000000 */
[----:B0-----:R-:W-:-:S08]  /*03d0*/  DFMA R12, -R6, R10, R4 ;  /* 0x0000000a060c722b */ /* 0x001fd00000000104 */
[----:B------:R-:W-:-:S10]  /*03e0*/  DFMA R2, R2, R12, R10 ;  /* 0x0000000c0202722b */ /* 0x000fd4000000000a */
[----:B-1----:R-:W-:-:S05]  /*03f0*/  FFMA R9, RZ, R7, R3 ;  /* 0x00000007ff097223 */ /* 0x002fca0000000003 */
[----:B------:R-:W-:-:S13]  /*0400*/  FSETP.GT.AND P0, PT, |R9|, 1.469367938527859385e-39, PT ;  /* 0x001000000900780b */ /* 0x000fda0003f04200 */
[----:B------:R-:W-:Y:S05]  /*0410*/  @P0 BRA P1, `(.L_x_7) ;  /* 0x0000000000180947 */ /* 0x000fea0000800000 */
[----:B------:R-:W-:Y:S01]  /*0420*/  IMAD.MOV.U32 R10, RZ, RZ, R4 ;  /* 0x000000ffff0a7224 */ /* 0x000fe200078e0004 */
[----:B------:R-:W-:Y:S01]  /*0430*/  MOV R16, 0x480 ;  /* 0x0000048000107802 */ /* 0x000fe20000000f00 */
[----:B------:R-:W-:Y:S02]  /*0440*/  IMAD.MOV.U32 R11, RZ, RZ, R5 ;  /* 0x000000ffff0b7224 */ /* 0x000fe400078e0005 */
[----:B------:R-:W-:Y:S02]  /*0450*/  IMAD.MOV.U32 R4, RZ, RZ, R6 ;  /* 0x000000ffff047224 */ /* 0x000fe400078e0006 */
[----:B------:R-:W-:-:S07]  /*0460*/  IMAD.MOV.U32 R5, RZ, RZ, R7 ;  /* 0x000000ffff057224 */ /* 0x000fce00078e0007 */
[----:B------:R-:W-:Y:S05]  /*0470*/  CALL.REL.NOINC `($__internal_0_$__cuda_sm20_div_rn_f64_full) ;  /* 0x0000000000747944 */ /* 0x000fea0003c00000 */
.L_x_7:
[----:B------:R-:W-:Y:S05]  /*0480*/  BSYNC.RECONVERGENT B0 ;  /* 0x0000000000007941 */ /* 0x000fea0003800200 */
.L_x_6:
[----:B------:R-:W0:Y:S01]  /*0490*/  MUFU.RCP64H R5, R7 ;  /* 0x0000000700057308 */ /* 0x000e220000001800 */
[----:B------:R-:W-:Y:S01]  /*04a0*/  IMAD.MOV.U32 R4, RZ, RZ, 0x1 ;  /* 0x00000001ff047424 */ /* 0x000fe200078e00ff */
[----:B------:R-:W1:Y:S01]  /*04b0*/  LDS.64 R10, [R15] ;  /* 0x000000000f0a7984 */ /* 0x000e620000000a00 */
[----:B------:R-:W2:Y:S01]  /*04c0*/  LDC.64 R16, c[0x0][0x390] ;  /* 0x0000e400ff107b82 */ /* 0x000ea20000000a00 */
[----:B------:R-:W-:Y:S03]  /*04d0*/  BSSY.RECONVERGENT B0, `(.L_x_8) ;  /* 0x0000015000007945 */ /* 0x000fe60003800200 */
[----:B0-----:R-:W-:-:S08]  /*04e0*/  DFMA R12, -R6, R4, 1 ;  /* 0x3ff00000060c742b */ /* 0x001fd00000000104 */
[----:B------:R-:W-:Y:S01]  /*04f0*/  DFMA R12, R12, R12, R12 ;  /* 0x0000000c0c0c722b */ /* 0x000fe2000000000c */
[----:B--2---:R-:W-:-:S05]  /*0500*/  IMAD.WIDE R8, R8, 0x18, R16 ;  /* 0x0000001808087825 */ /* 0x004fca00078e0210 */
[----:B------:R0:W-:Y:S02]  /*0510*/  STG.E.64 desc[UR6][R8.64], R2 ;  /* 0x0000000208007986 */ /* 0x0001e4000c101b06 */
[----:B------:R-:W-:-:S08]  /*0520*/  DFMA R12, R4, R12, R4 ;  /* 0x0000000c040c722b */ /* 0x000fd00000000004 */
[----:B------:R-:W-:Y:S01]  /*0530*/  DFMA R4, -R6, R12, 1 ;  /* 0x3ff000000604742b */ /* 0x000fe2000000010c */
[----:B-1----:R-:W-:-:S07]  /*0540*/  FSETP.GEU.AND P1, PT, |R11|, 6.5827683646048100446e-37, PT ;  /* 0x036000000b00780b */ /* 0x002fce0003f2e200 */
[----:B------:R-:W-:-:S08]  /*0550*/  DFMA R18, R12, R4, R12 ;  /* 0x000000040c12722b */ /* 0x000fd0000000000c */
[----:B------:R-:W-:-:S08]  /*0560*/  DMUL R4, R18, R10 ;  /* 0x0000000a12047228 */ /* 0x000fd00000000000 */
[----:B------:R-:W-:-:S08]  /*0570*/  DFMA R12, -R6, R4, R10 ;  /* 0x00000004060c722b */ /* 0x000fd0000000010a */
[----:B------:R-:W-:-:S10]  /*0580*/  DFMA R4, R18, R12, R4 ;  /* 0x0000000c1204722b */ /* 0x000fd40000000004 */
[----:B------:R-:W-:-:S05]  /*0590*/  FFMA R0, RZ, R7, R5 ;  /* 0x00000007ff007223 */ /* 0x000fca0000000005 */
[----:B------:R-:W-:-:S13]  /*05a0*/  FSETP.GT.AND P0, PT, |R0|, 1.469367938527859385e-39, PT ;  /* 0x001000000000780b */ /* 0x000fda0003f04200 */
[----:B0-----:R-:W-:Y:S05]  /*05b0*/  @P0 BRA P1, `(.L_x_9) ;  /* 0x0000000000180947 */ /* 0x001fea0000800000 */
[----:B------:R-:W-:Y:S01]  /*05c0*/  IMAD.MOV.U32 R4, RZ, RZ, R6 ;  /* 0x000000ffff047224 */ /* 0x000fe200078e0006 */
[----:B------:R-:W-:Y:S01]  /*05d0*/  MOV R16, 0x600 ;  /* 0x0000060000107802 */ /* 0x000fe20000000f00 */
[----:B------:R-:W-:-:S07]  /*05e0*/  IMAD.MOV.U32 R5, RZ, RZ, R7 ;  /* 0x000000ffff057224 */ /* 0x000fce00078e0007 */
[----:B------:R-:W-:Y:S05]  /*05f0*/  CALL.REL.NOINC `($__internal_0_$__cuda_sm20_div_rn_f64_full) ;  /* 0x0000000000147944 */ /* 0x000fea0003c00000 */
[----:B------:R-:W-:Y:S02]  /*0600*/  IMAD.MOV.U32 R4, RZ, RZ, R2 ;  /* 0x000000ffff047224 */ /* 0x000fe400078e0002 */
[----:B------:R-:W-:-:S07]  /*0610*/  IMAD.MOV.U32 R5, RZ, RZ, R3 ;  /* 0x000000ffff057224 */ /* 0x000fce00078e0003 */
.L_x_9:
[----:B------:R-:W-:Y:S05]  /*0620*/  BSYNC.RECONVERGENT B0 ;  /* 0x0000000000007941 */ /* 0x000fea0003800200 */
.L_x_8:
[----:B------:R-:W-:Y:S01]  /*0630*/  STG.E.64 desc[UR6][R8.64+0x8], R4 ;  /* 0x0000080408007986 */ /* 0x000fe2000c101b06 */
[----:B------:R-:W-:Y:S05]  /*0640*/  EXIT ;  /* 0x000000000000794d */ /* 0x000fea0003800000 */
        .weak           $__internal_0_$__cuda_sm20_div_rn_f64_full
        .type           $__internal_0_$__cuda_sm20_div_rn_f64_full,@function
        .size           $__internal_0_$__cuda_sm20_div_rn_f64_full,(.L_x_22 - $__internal_0_$__cuda_sm20_div_rn_f64_full)
$__internal_0_$__cuda_sm20_div_rn_f64_full:
[C---:B------:R-:W-:Y:S01]  /*0650*/  FSETP.GEU.AND P0, PT, |R5|.reuse, 1.469367938527859385e-39, PT ;  /* 0x001000000500780b */ /* 0x040fe20003f0e200 */
[----:B------:R-:W-:Y:S01]  /*0660*/  IMAD.MOV.U32 R18, RZ, RZ, 0x1 ;  /* 0x00000001ff127424 */ /* 0x000fe200078e00ff */
[----:B------:R-:W-:Y:S01]  /*0670*/  LOP3.LUT R2, R5, 0x800fffff, RZ, 0xc0, !PT ;  /* 0x800fffff05027812 */ /* 0x000fe200078ec0ff */
[----:B------:R-:W-:Y:S01]  /*0680*/  IMAD.MOV.U32 R0, RZ, RZ, 0x1ca00000 ;  /* 0x1ca00000ff007424 */ /* 0x000fe200078e00ff */
[C---:B------:R-:W-:Y:S01]  /*0690*/  FSETP.GEU.AND P2, PT, |R11|.reuse, 1.469367938527859385e-39, PT ;  /* 0x001000000b00780b */ /* 0x040fe20003f4e200 */
[----:B------:R-:W-:Y:S01]  /*06a0*/  BSSY.RECONVERGENT B1, `(.L_x_10) ;  /* 0x0000052000017945 */ /* 0x000fe20003800200 */
[----:B------:R-:W-:Y:S01]  /*06b0*/  LOP3.LUT R3, R2, 0x3ff00000, RZ, 0xfc, !PT ;  /* 0x3ff0000002037812 */ /* 0x000fe200078efcff */
[----:B------:R-:W-:Y:S01]  /*06c0*/  IMAD.MOV.U32 R2, RZ, RZ, R4 ;  /* 0x000000ffff027224 */ /* 0x000fe200078e0004 */
[----:B------:R-:W-:Y:S02]  /*06d0*/  LOP3.LUT R14, R11, 0x7ff00000, RZ, 0xc0, !PT ;  /* 0x7ff000000b0e7812 */ /* 0x000fe400078ec0ff */
[----:B------:R-:W-:-:S03]  /*06e0*/  LOP3.LUT R17, R5, 0x7ff00000, RZ, 0xc0, !PT ;  /* 0x7ff0000005117812 */ /* 0x000fc600078ec0ff */
[----:B------:R-:W-:Y:S01]  /*06f0*/  @!P0 DMUL R2, R4, 8.98846567431157953865e+307 ;  /* 0x7fe0000004028828 */ /* 0x000fe20000000000 */
[C---:B------:R-:W-:Y:S01]  /*0700*/  ISETP.GE.U32.AND P1, PT, R14.reuse, R17, PT ;  /* 0x000000110e00720c */ /* 0x040fe20003f26070 */
[----:B------:R-:W-:Y:S02]  /*0710*/  IMAD.MOV.U32 R24, RZ, RZ, R14 ;  /* 0x000000ffff187224 */ /* 0x000fe400078e000e */
[----:B------:R-:W-:Y:S02]  /*0720*/  @!P2 LOP3.LUT R21, R5, 0x7ff00000, RZ, 0xc0, !PT ;  /* 0x7ff000000515a812 */ /* 0x000fe400078ec0ff */
[----:B------:R-:W0:Y:S02]  /*0730*/  MUFU.RCP64H R19, R3 ;  /* 0x0000000300137308 */ /* 0x000e240000001800 */
[----:B------:R-:W-:Y:S02]  /*0740*/  @!P2 ISETP.GE.U32.AND P3, PT, R14, R21, PT ;  /* 0x000000150e00a20c */ /* 0x000fe40003f66070 */
[----:B------:R-:W-:-:S02]  /*0750*/  @!P0 LOP3.LUT R17, R3, 0x7ff00000, RZ, 0xc0, !PT ;  /* 0x7ff0000003118812 */ /* 0x000fc400078ec0ff */
[----:B------:R-:W-:-:S03]  /*0760*/  @!P2 SEL R21, R0, 0x63400000, !P3 ;  /* 0x634000000015a807 */ /* 0x000fc60005800000 */
[----:B------:R-:W-:Y:S01]  /*0770*/  VIADD R26, R17, 0xffffffff ;  /* 0xffffffff111a7836 */ /* 0x000fe20000000000 */
[----:B------:R-:W-:-:S04]  /*0780*/  @!P2 LOP3.LUT R22, R21, 0x80000000, R11, 0xf8, !PT ;  /* 0x800000001516a812 */ /* 0x000fc800078ef80b */
[----:B------:R-:W-:Y:S01]  /*0790*/  @!P2 LOP3.LUT R23, R22, 0x100000, RZ, 0xfc, !PT ;  /* 0x001000001617a812 */ /* 0x000fe200078efcff */
[----:B------:R-:W-:Y:S01]  /*07a0*/  @!P2 IMAD.MOV.U32 R22, RZ, RZ, RZ ;  /* 0x000000ffff16a224 */ /* 0x000fe200078e00ff */
[----:B0-----:R-:W-:-:S08]  /*07b0*/  DFMA R12, R18, -R2, 1 ;  /* 0x3ff00000120c742b */ /* 0x001fd00000000802 */
[----:B------:R-:W-:-:S08]  /*07c0*/  DFMA R12, R12, R12, R12 ;  /* 0x0000000c0c0c722b */ /* 0x000fd0000000000c */
[----:B------:R-:W-:Y:S01]  /*07d0*/  DFMA R18, R18, R12, R18 ;  /* 0x0000000c1212722b */ /* 0x000fe20000000012 */
[----:B------:R-:W-:Y:S01]  /*07e0*/  SEL R13, R0, 0x63400000, !P1 ;  /* 0x63400000000d7807 */ /* 0x000fe20004800000 */
[----:B------:R-:W-:-:S03]  /*07f0*/  IMAD.MOV.U32 R12, RZ, RZ, R10 ;  /* 0x000000ffff0c7224 */ /* 0x000fc600078e000a */
[----:B------:R-:W-:-:S03]  /*0800*/  LOP3.LUT R13, R13, 0x800fffff, R11, 0xf8, !PT ;  /* 0x800fffff0d0d7812 */ /* 0x000fc600078ef80b */
[----:B------:R-:W-:-:S03]  /*0810*/  DFMA R20, R18, -R2, 1 ;  /* 0x3ff000001214742b */ /* 0x000fc60000000802 */
[----:B------:R-:W-:-:S05]  /*0820*/  @!P2 DFMA R12, R12, 2, -R22 ;  /* 0x400000000c0ca82b */ /* 0x000fca0000000816 */
[----:B------:R-:W-:-:S05]  /*0830*/  DFMA R20, R18, R20, R18 ;  /* 0x000000141214722b */ /* 0x000fca0000000012 */
[----:B------:R-:W-:-:S03]  /*0840*/  @!P2 LOP3.LUT R24, R13, 0x7ff00000, RZ, 0xc0, !PT ;  /* 0x7ff000000d18a812 */ /* 0x000fc600078ec0ff */
[----:B------:R-:W-:Y:S02]  /*0850*/  DMUL R18, R20, R12 ;  /* 0x0000000c14127228 */ /* 0x000fe40000000000 */
[----:B------:R-:W-:-:S05]  /*0860*/  VIADD R25, R24, 0xffffffff ;  /* 0xffffffff18197836 */ /* 0x000fca0000000000 */
[----:B------:R-:W-:Y:S01]  /*0870*/  ISETP.GT.U32.AND P0, PT, R25, 0x7feffffe, PT ;  /* 0x7feffffe1900780c */ /* 0x000fe20003f04070 */
[----:B------:R-:W-:-:S03]  /*0880*/  DFMA R22, R18, -R2, R12 ;  /* 0x800000021216722b */ /* 0x000fc6000000000c */
[----:B------:R-:W-:-:S05]  /*0890*/  ISETP.GT.U32.OR P0, PT, R26, 0x7feffffe, P0 ;  /* 0x7feffffe1a00780c */ /* 0x000fca0000704470 */
[----:B------:R-:W-:-:S08]  /*08a0*/  DFMA R22, R20, R22, R18 ;  /* 0x000000161416722b */ /* 0x000fd00000000012 */
[----:B------:R-:W-:Y:S05]  /*08b0*/  @P0 BRA `(.L_x_11) ;  /* 0x00000000006c0947 */ /* 0x000fea0003800000 */
[----:B------:R-:W-:-:S04]  /*08c0*/  LOP3.LUT R11, R5, 0x7ff00000, RZ, 0xc0, !PT ;  /* 0x7ff00000050b7812 */ /* 0x000fc800078ec0ff */
[CC--:B------:R-:W-:Y:S02]  /*08d0*/  VIADDMNMX R10, R14.reuse, -R11.reuse, 0xb9600000, !PT ;  /* 0xb96000000e0a7446 */ /* 0x0c0fe4000780090b */
[----:B------:R-:W-:Y:S02]  /*08e0*/  ISETP.GE.U32.AND P0, PT, R14, R11, PT ;  /* 0x0000000b0e00720c */ /* 0x000fe40003f06070 */
[----:B------:R-:W-:Y:S02]  /*08f0*/  VIMNMX R10, PT, PT, R10, 0x46a00000, PT ;  /* 0x46a000000a0a7848 */ /* 0x000fe40003fe0100 */
[----:B------:R-:W-:-:S05]  /*0900*/  SEL R11, R0, 0x63400000, !P0 ;  /* 0x63400000000b7807 */ /* 0x000fca0004000000 */
[----:B------:R-:W-:Y:S02]  /*0910*/  IMAD.IADD R0, R10, 0x1, -R11 ;  /* 0x000000010a007824 */ /* 0x000fe400078e0a0b */
[----:B------:R-:W-:Y:S02]  /*0920*/  IMAD.MOV.U32 R10, RZ, RZ, RZ ;  /* 0x000000ffff0a7224 */ /* 0x000fe400078e00ff */
[----:B------:R-:W-:-:S06]  /*0930*/  VIADD R11, R0, 0x7fe00000 ;  /* 0x7fe00000000b7836 */ /* 0x000fcc0000000000 */
[----:B------:R-:W-:-:S10]  /*0940*/  DMUL R18, R22, R10 ;  /* 0x0000000a16127228 */ /* 0x000fd40000000000 */
[----:B------:R-:W-:-:S13]  /*0950*/  FSETP.GTU.AND P0, PT, |R19|, 1.469367938527859385e-39, PT ;  /* 0x001000001300780b */ /* 0x000fda0003f0c200 */
[----:B------:R-:W-:Y:S05]  /*0960*/  @P0 BRA `(.L_x_12) ;  /* 0x0000000000940947 */ /* 0x000fea0003800000 */
[----:B------:R-:W-:Y:S01]  /*0970*/  DFMA R2, R22, -R2, R12 ;  /* 0x800000021602722b */ /* 0x000fe2000000000c */
[----:B------:R-:W-:-:S09]  /*0980*/  IMAD.MOV.U32 R10, RZ, RZ, RZ ;  /* 0x000000ffff0a7224 */ /* 0x000fd200078e00ff */
[C---:B------:R-:W-:Y:S02]  /*0990*/  FSETP.NEU.AND P0, PT, R3.reuse, RZ, PT ;  /* 0x000000ff0300720b */ /* 0x040fe40003f0d000 */
[----:B------:R-:W-:-:S04]  /*09a0*/  LOP3.LUT R5, R3, 0x80000000, R5, 0x48, !PT ;  /* 0x8000000003057812 */ /* 0x000fc800078e4805 */
[----:B------:R-:W-:-:S07]  /*09b0*/  LOP3.LUT R11, R5, R11, RZ, 0xfc, !PT ;  /* 0x0000000b050b7212 */ /* 0x000fce00078efcff */
[----:B------:R-:W-:Y:S05]  /*09c0*/  @!P0 BRA `(.L_x_12) ;  /* 0x00000000007c8947 */ /* 0x000fea0003800000 */
[----:B------:R-:W-:Y:S01]  /*09d0*/  IMAD.MOV R3, RZ, RZ, -R0 ;  /* 0x000000ffff037224 */ /* 0x000fe200078e0a00 */
[----:B------:R-:W-:Y:S01]  /*09e0*/  DMUL.RP R10, R22, R10 ;  /* 0x0000000a160a7228 */ /* 0x000fe20000008000 */
[----:B------:R-:W-:-:S06]  /*09f0*/  IMAD.MOV.U32 R2, RZ, RZ, RZ ;  /* 0x000000ffff027224 */ /* 0x000fcc00078e00ff */
[----:B------:R-:W-:-:S03]  /*0a00*/  DFMA R2, R18, -R2, R22 ;  /* 0x800000021202722b */ /* 0x000fc60000000016 */
[----:B------:R-:W-:-:S03]  /*0a10*/  LOP3.LUT R5, R11, R5, RZ, 0x3c, !PT ;  /* 0x000000050b057212 */ /* 0x000fc600078e3cff */
[----:B------:R-:W-:-:S04]  /*0a20*/  IADD3 R2, PT, PT, -R0, -0x43300000, RZ ;  /* 0xbcd0000000027810 */ /* 0x000fc80007ffe1ff */
[----:B------:R-:W-:-:S04]  /*0a30*/  FSETP.NEU.AND P0, PT, |R3|, R2, PT ;  /* 0x000000020300720b */ /* 0x000fc80003f0d200 */
[----:B------:R-:W-:Y:S02]  /*0a40*/  FSEL R18, R10, R18, !P0 ;  /* 0x000000120a127208 */ /* 0x000fe40004000000 */
[----:B------:R-:W-:Y:S01]  /*0a50*/  FSEL R19, R5, R19, !P0 ;  /* 0x0000001305137208 */ /* 0x000fe20004000000 */
[----:B------:R-:W-:Y:S06]  /*0a60*/  BRA `(.L_x_12) ;  /* 0x0000000000547947 */ /* 0x000fec0003800000 */
.L_x_11:
[----:B------:R-:W-:-:S14]  /*0a70*/  DSETP.NAN.AND P0, PT, R10, R10, PT ;  /* 0x0000000a0a00722a */ /* 0x000fdc0003f08000 */
[----:B------:R-:W-:Y:S05]  /*0a80*/  @P0 BRA `(.L_x_13) ;  /* 0x0000000000440947 */ /* 0x000fea0003800000 */
[----:B------:R-:W-:-:S14]  /*0a90*/  DSETP.NAN.AND P0, PT, R4, R4, PT ;  /* 0x000000040400722a */ /* 0x000fdc0003f08000 */
[----:B------:R-:W-:Y:S05]  /*0aa0*/  @P0 BRA `(.L_x_14) ;  /* 0x0000000000300947 */ /* 0x000fea0003800000 */
[----:B------:R-:W-:Y:S01]  /*0ab0*/  ISETP.NE.AND P0, PT, R24, R17, PT ;  /* 0x000000111800720c */ /* 0x000fe20003f05270 */
[----:B------:R-:W-:Y:S02]  /*0ac0*/  IMAD.MOV.U32 R18, RZ, RZ, 0x0 ;  /* 0x00000000ff127424 */ /* 0x000fe400078e00ff */
[----:B------:R-:W-:-:S10]  /*0ad0*/  IMAD.MOV.U32 R19, RZ, RZ, -0x80000 ;  /* 0xfff80000ff137424 */ /* 0x000fd400078e00ff */
[----:B------:R-:W-:Y:S05]  /*0ae0*/  @!P0 BRA `(.L_x_12) ;  /* 0x0000000000348947 */ /* 0x000fea0003800000 */
[----:B------:R-:W-:Y:S02]  /*0af0*/  ISETP.NE.AND P0, PT, R24, 0x7ff00000, PT ;  /* 0x7ff000001800780c */ /* 0x000fe40003f05270 */
[----:B------:R-:W-:Y:S02]  /*0b00*/  LOP3.LUT R19, R11, 0x80000000, R5, 0x48, !PT ;  /* 0x800000000b137812 */ /* 0x000fe400078e4805 */
[----:B------:R-:W-:-:S13]  /*0b10*/  ISETP.EQ.OR P0, PT, R17, RZ, !P0 ;  /* 0x000000ff1100720c */ /* 0x000fda0004702670 */
[----:B------:R-:W-:Y:S01]  /*0b20*/  @P0 LOP3.LUT R0, R19, 0x7ff00000, RZ, 0xfc, !PT ;  /* 0x7ff0000013000812 */ /* 0x000fe200078efcff */
[----:B------:R-:W-:Y:S02]  /*0b30*/  @!P0 IMAD.MOV.U32 R18, RZ, RZ, RZ ;  /* 0x000000ffff128224 */ /* 0x000fe400078e00ff */
[----:B------:R-:W-:Y:S02]  /*0b40*/  @P0 IMAD.MOV.U32 R18, RZ, RZ, RZ ;  /* 0x000000ffff120224 */ /* 0x000fe400078e00ff */
[----:B------:R-:W-:Y:S01]  /*0b50*/  @P0 IMAD.MOV.U32 R19, RZ, RZ, R0 ;  /* 0x000000ffff130224 */ /* 0x000fe200078e0000 */
[----:B------:R-:W-:Y:S06]  /*0b60*/  BRA `(.L_x_12) ;  /* 0x0000000000147947 */ /* 0x000fec0003800000 */
.L_x_14:
[----:B------:R-:W-:Y:S01]  /*0b70*/  LOP3.LUT R19, R5, 0x80000, RZ, 0xfc, !PT ;  /* 0x0008000005137812 */ /* 0x000fe200078efcff */
[----:B------:R-:W-:Y:S01]  /*0b80*/  IMAD.MOV.U32 R18, RZ, RZ, R4 ;  /* 0x000000ffff127224 */ /* 0x000fe200078e0004 */
[----:B------:R-:W-:Y:S06]  /*0b90*/  BRA `(.L_x_12) ;  /* 0x0000000000087947 */ /* 0x000fec0003800000 */
.L_x_13:
[----:B------:R-:W-:Y:S01]  /*0ba0*/  LOP3.LUT R19, R11, 0x80000, RZ, 0xfc, !PT ;  /* 0x000800000b137812 */ /* 0x000fe200078efcff */
[----:B------:R-:W-:-:S07]  /*0bb0*/  IMAD.MOV.U32 R18, RZ, RZ, R10 ;  /* 0x000000ffff127224 */ /* 0x000fce00078e000a */
.L_x_12:
[----:B------:R-:W-:Y:S05]  /*0bc0*/  BSYNC.RECONVERGENT B1 ;  /* 0x0000000000017941 */ /* 0x000fea0003800200 */
.L_x_10:
[----:B------:R-:W-:Y:S02]  /*0bd0*/  IMAD.MOV.U32 R17, RZ, RZ, 0x0 ;  /* 0x00000000ff117424 */ /* 0x000fe400078e00ff */
[----:B------:R-:W-:Y:S02]  /*0be0*/  IMAD.MOV.U32 R2, RZ, RZ, R18 ;  /* 0x000000ffff027224 */ /* 0x000fe400078e0012 */
[----:B------:R-:W-:Y:S01]  /*0bf0*/  IMAD.MOV.U32 R3, RZ, RZ, R19 ;  /* 0x000000ffff037224 */ /* 0x000fe200078e0013 */
[----:B------:R-:W-:Y:S06]  /*0c00*/  RET.REL.NODEC R16 `(_Z18recomputeCentroidsP5PointiS0_Pii) ;  /* 0xfffffff010fc7950 */ /* 0x000fec0003c3ffff */
.L_x_15:
[----:B------:R-:W-:-:S00]  /*0c10*/  BRA `(.L_x_15) ;  /* 0xfffffffc00fc7947 */ /* 0x000fc0000383ffff */
[----:B------:R-:W-:-:S00]  /*0c20*/  NOP ;  /* 0x0000000000007918 */ /* 0x000fc00000000000 */
        /* <DEDUP_REMOVED lines=13> */
.L_x_22:


//--------------------- .text._Z14assignClustersP5PointiS0_i --------------------------
	.section	.text._Z14assignClustersP5PointiS0_i,"ax",@progbits
	.align	128
        .global         _Z14assignClustersP5PointiS0_i
        .type           _Z14assignClustersP5PointiS0_i,@function
        .size           _Z14assignClustersP5PointiS0_i,(.L_x_24 - _Z14assignClustersP5PointiS0_i)
        .other          _Z14assignClustersP5PointiS0_i,@"STO_CUDA_ENTRY STV_DEFAULT"
_Z14assignClustersP5PointiS0_i:
.text._Z14assignClustersP5PointiS0_i:
[----:B------:R-:W-:Y:S01]  /*0000*/  LDC R1, c[0x0][0x37c] ;  /* 0x0000df00ff017b82 */ /* 0x000fe20000000800 */
[----:B------:R-:W0:Y:S07]  /*0010*/  S2R R0, SR_TID.X ;  /* 0x0000000000007919 */ /* 0x000e2e0000002100 */
[----:B------:R-:W0:Y:S01]  /*0020*/  S2UR UR4, SR_CTAID.X ;  /* 0x00000000000479c3 */ /* 0x000e220000002500 */
[----:B------:R-:W1:Y:S07]  /*0030*/  LDCU UR5, c[0x0][0x388] ;  /* 0x00007100ff0577ac */ /* 0x000e6e0008000800 */
[----:B------:R-:W0:Y:S02]  /*0040*/  LDC R5, c[0x0][0x360] ;  /* 0x0000d800ff057b82 */ /* 0x000e240000000800 */
[----:B0-----:R-:W-:-:S05]  /*0050*/  IMAD R5, R5, UR4, R0 ;  /* 0x0000000405057c24 */ /* 0x001fca000f8e0200 */
[----:B-1----:R-:W-:-:S13]  /*0060*/  ISETP.GE.AND P0, PT, R5, UR5, PT ;  /* 0x0000000505007c0c */ /* 0x002fda000bf06270 */
[----:B------:R-:W-:Y:S05]  /*0070*/  @P0 EXIT ;  /* 0x000000000000094d */ /* 0x000fea0003800000 */
[----:B------:R-:W0:Y:S01]  /*0080*/  LDCU UR6, c[0x0][0x398] ;  /* 0x00007300ff0677ac */ /* 0x000e220008000800 */
[----:B------:R-:W1:Y:S01]  /*0090*/  LDC.64 R2, c[0x0][0x380] ;  /* 0x0000e000ff027b82 */ /* 0x000e620000000a00 */
[----:B------:R-:W-:Y:S01]  /*00a0*/  IMAD.MOV.U32 R21, RZ, RZ, -0x1 ;  /* 0xffffffffff157424 */ /* 0x000fe200078e00ff */
[----:B------:R-:W2:Y:S01]  /*00b0*/  LDCU.64 UR10, c[0x0][0x358] ;  /* 0x00006b00ff0a77ac */ /* 0x000ea20008000a00 */
[----:B0-----:R-:W-:Y:S01]  /*00c0*/  UISETP.GE.AND UP0, UPT, UR6, 0x1, UPT ;  /* 0x000000010600788c */ /* 0x001fe2000bf06270 */
[----:B-1----:R-:W-:-:S08]  /*00d0*/  IMAD.WIDE R2, R5, 0x18, R2 ;  /* 0x0000001805027825 */ /* 0x002fd000078e0202 */
[----:B--2---:R-:W-:Y:S05]  /*00e0*/  BRA.U !UP0, `(.L_x_16) ;  /* 0x0000000d08047547 */ /* 0x004fea000b800000 */
[----:B------:R0:W5:Y:S04]  /*00f0*/  LDG.E.64 R6, desc[UR10][R2.64] ;  /* 0x0000000a02067981 */ /* 0x000168000c1e1b00 */
[----:B------:R0:W5:Y:S01]  /*0100*/  LDG.E.64 R8, desc[UR10][R2.64+0x8] ;  /* 0x0000080a02087981 */ /* 0x000162000c1e1b00 */
[----:B------:R-:W-:Y:S01]  /*0110*/  UISETP.GE.U32.AND UP1, UPT, UR6, 0x8, UPT ;  /* 0x000000080600788c */ /* 0x000fe2000bf26070 */
[----:B------:R-:W-:Y:S01]  /*0120*/  IMAD.MOV.U32 R21, RZ, RZ, -0x1 ;  /* 0xffffffffff157424 */ /* 0x000fe200078e00ff */
[----:B------:R-:W-:Y:S01]  /*0130*/  ULOP3.LUT UR7, UR6, 0x7, URZ, 0xc0, !UPT ;  /* 0x0000000706077892 */ /* 0x000fe2000f8ec0ff */
[----:B------:R-:W-:Y:S02]  /*0140*/  IMAD.MOV.U32 R0, RZ, RZ, RZ ;  /* 0x000000ffff007224 */ /* 0x000fe400078e00ff */
[----:B------:R-:W-:Y:S01]  /*0150*/  IMAD.MOV.U32 R18, RZ, RZ, -0x1 ;  /* 0xffffffffff127424 */ /* 0x000fe200078e00ff */
[----:B------:R-:W-:Y:S01]  /*0160*/  UISETP.NE.AND UP0, UPT, UR7, URZ, UPT ;  /* 0x000000ff0700728c */ /* 0x000fe2000bf05270 */
[----:B------:R-:W-:-:S02]  /*0170*/  IMAD.MOV.U32 R19, RZ, RZ, 0x7fefffff ;  /* 0x7fefffffff137424 */ /* 0x000fc400078e00ff */
[----:B0-----:R-:W-:Y:S08]  /*0180*/  BRA.U !UP1, `(.L_x_17) ;  /* 0x0000000509807547 */ /* 0x001ff0000b800000 */
[----:B------:R-:W0:Y:S01]  /*0190*/  LDCU.64 UR4, c[0x0][0x390] ;  /* 0x00007200ff0477ac */ /* 0x000e220008000a00 */
[----:B------:R-:W-:Y:S02]  /*01a0*/  IMAD.MOV.U32 R21, RZ, RZ, -0x1 ;  /* 0xffffffffff157424 */ /* 0x000fe400078e00ff */
[----:B------:R-:W-:Y:S01]  /*01b0*/  IMAD.MOV.U32 R20, RZ, RZ, RZ ;  /* 0x000000ffff147224 */ /* 0x000fe200078e00ff */
[----:B------:R-:W-:Y:S01]  /*01c0*/  ULOP3.LUT UR8, UR6, 0x7ffffff8, URZ, 0xc0, !UPT ;  /* 0x7ffffff806087892 */ /* 0x000fe2000f8ec0ff */
[----:B------:R-:W-:Y:S02]  /*01d0*/  IMAD.MOV.U32 R18, RZ, RZ, -0x1 ;  /* 0xffffffffff127424 */ /* 0x000fe400078e00ff */
[----:B------:R-:W-:-:S03]  /*01e0*/  IMAD.MOV.U32 R19, RZ, RZ, 0x7fefffff ;  /* 0x7fefffffff137424 */ /* 0x000fc600078e00ff */
[----:B------:R-:W-:Y:S01]  /*01f0*/  IMAD.U32 R0, RZ, RZ, UR8 ;  /* 0x00000008ff007e24 */ /* 0x000fe2000f8e00ff */
[----:B0-----:R-:W-:-:S04]  /*0200*/  UIADD3 UR4, UP1, UPT, UR4, 0x60, URZ ;  /* 0x0000006004047890 */ /* 0x001fc8000ff3e0ff */
[----:B------:R-:W-:Y:S02]  /*0210*/  UIADD3.X UR5, UPT, UPT, URZ, UR5, URZ, UP1, !UPT ;  /* 0x00000005ff057290 */ /* 0x000fe40008ffe4ff */
[----:B------:R-:W-:-:S04]  /*0220*/  IMAD.U32 R4, RZ, RZ, UR4 ;  /* 0x00000004ff047e24 */ /* 0x000fc8000f8e00ff */
[----:B------:R-:W-:-:S07]  /*0230*/  IMAD.U32 R5, RZ, RZ, UR5 ;  /* 0x00000005ff057e24 */ /* 0x000fce000f8e00ff */
.L_x_18:
[----:B------:R-:W2:Y:S04]  /*0240*/  LDG.E.64 R10, desc[UR10][R4.64+-0x58] ;  /* 0xffffa80a040a7981 */ /* 0x000ea8000c1e1b00 */
[----:B------:R-:W3:Y:S04]  /*0250*/  LDG.E.64 R12, desc[UR10][R4.64+-0x60] ;  /* 0xffffa00a040c7981 */ /* 0x000ee8000c1e1b00 */
[----:B------:R-:W4:Y:S01]  /*0260*/  LDG.E.64 R24, desc[UR10][R4.64+-0x48] ;  /* 0xffffb80a04187981 */ /* 0x000f22000c1e1b00 */
[----:B--2--5:R-:W-:-:S03]  /*0270*/  DADD R16, R8, -R10 ;  /* 0x0000000008107229 */ /* 0x024fc6000000080a */
[----:B------:R-:W2:Y:S01]  /*0280*/  LDG.E.64 R10, desc[UR10][R4.64+-0x40] ;  /* 0xffffc00a040a7981 */ /* 0x000ea2000c1e1b00 */
[----:B---3--:R-:W-:-:S03]  /*0290*/  DADD R14, R6, -R12 ;  /* 0x00000000060e7229 */ /* 0x008fc6000000080c */
[----:B------:R-:W3:Y:S01]  /*02a0*/  LDG.E.64 R12, desc[UR10][R4.64+-0x28] ;  /* 0xffffd80a040c7981 */ /* 0x000ee2000c1e1b00 */
[----:B------:R-:W-:-:S08]  /*02b0*/  DMUL R16, R16, R16 ;  /* 0x0000001010107228 */ /* 0x000fd00000000000 */
[----:B------:R-:W-:Y:S02]  /*02c0*/  DFMA R22, R14, R14, R16 ;  /* 0x0000000e0e16722b */ /* 0x000fe40000000010 */
[----:B------:R-:W3:Y:S04]  /*02d0*/  LDG.E.64 R16, desc[UR10][R4.64+-0x30] ;  /* 0xffffd00a04107981 */ /* 0x000ee8000c1e1b00 */
[----:B------:R-:W3:Y:S02]  /*02e0*/  LDG.E.64 R14, desc[UR10][R4.64+-0x10] ;  /* 0xfffff00a040e7981 */ /* 0x000ee4000c1e1b00 */
[----:B------:R-:W-:-:S06]  /*02f0*/  DSETP.GEU.AND P3, PT, R22, R18, PT ;  /* 0x000000121600722a */ /* 0x000fcc0003f6e000 */
[----:B------:R-:W-:Y:S02]  /*0300*/  FSEL R22, R22, R18, !P3 ;  /* 0x0000001216167208 */ /* 0x000fe40005800000 */
[----:B------:R-:W-:Y:S02]  /*0310*/  FSEL R23, R23, R19, !P3 ;  /* 0x0000001317177208 */ /* 0x000fe40005800000 */
[----:B------:R-:W3:Y:S01]  /*0320*/  LDG.E.64 R18, desc[UR10][R4.64+-0x18] ;  /* 0xffffe80a04127981 */ /* 0x000ee2000c1e1b00 */
[----:B----4-:R-:W-:Y:S02]  /*0330*/  DADD R24, R6, -R24 ;  /* 0x0000000006187229 */ /* 0x010fe40000000818 */
[C---:B--2---:R-:W-:Y:S02]  /*0340*/  DADD R10, R8.reuse, -R10 ;  /* 0x00000000080a7229 */ /* 0x044fe4000000080a */
[----:B---3--:R-:W-:-:S06]  /*0350*/  DADD R12, R8, -R12 ;  /* 0x00000000080c7229 */ /* 0x008fcc000000080c */
[----:B------:R-:W-:Y:S02]  /*0360*/  DMUL R10, R10, R10 ;  /* 0x0000000a0a0a7228 */ /* 0x000fe40000000000 */
[----:B------:R-:W-:-:S06]  /*0370*/  DMUL R12, R12, R12 ;  /* 0x0000000c0c0c7228 */ /* 0x000fcc0000000000 */
[----:B------:R-:W-:Y:S02]  /*0380*/  DFMA R24, R24, R24, R10 ;  /* 0x000000181818722b */ /* 0x000fe4000000000a */
[----:B------:R-:W-:Y:S01]  /*0390*/  DADD R16, R6, -R16 ;  /* 0x0000000006107229 */ /* 0x000fe20000000810 */
[----:B------:R-:W2:Y:S01]  /*03a0*/  LDG.E.64 R10, desc[UR10][R4.64+0x8] ;  /* 0x0000080a040a7981 */ /* 0x000ea2000c1e1b00 */
[----:B------:R-:W-:-:S04]  /*03b0*/  DADD R14, R8, -R14 ;  /* 0x00000000080e7229 */ /* 0x000fc8000000080e */
[----:B------:R-:W-:Y:S02]  /*03c0*/  DSETP.GEU.AND P4, PT, R24, R22, PT ;  /* 0x000000161800722a */ /* 0x000fe40003f8e000 */
[----:B------:R-:W-:Y:S01]  /*03d0*/  DFMA R16, R16, R16, R12 ;  /* 0x000000101010722b */ /* 0x000fe2000000000c */
[----:B------:R-:W3:Y:S01]  /*03e0*/  LDG.E.64 R12, desc[UR10][R4.64] ;  /* 0x0000000a040c7981 */ /* 0x000ee2000c1e1b00 */
[----:B------:R-:W-:Y:S02]  /*03f0*/  DMUL R14, R14, R14 ;  /* 0x0000000e0e0e7228 */ /* 0x000fe40000000000 */
[----:B------:R-:W-:Y:S01]  /*0400*/  FSEL R22, R24, R22, !P4 ;  /* 0x0000001618167208 */ /* 0x000fe20006000000 */
[----:B------:R-:W-:Y:S01]  /*0410*/  DADD R18, R6, -R18 ;  /* 0x0000000006127229 */ /* 0x000fe20000000812 */
[----:B------:R-:W-:Y:S02]  /*0420*/  FSEL R23, R25, R23, !P4 ;  /* 0x0000001719177208 */ /* 0x000fe40006000000 */
[----:B------:R-:W4:Y:S05]  /*0430*/  LDG.E.64 R24, desc[UR10][R4.64+0x20] ;  /* 0x0000200a04187981 */ /* 0x000f2a000c1e1b00 */
[----:B------:R-:W-:Y:S01]  /*0440*/  DFMA R18, R18, R18, R14 ;  /* 0x000000121212722b */ /* 0x000fe2000000000e */
[----:B------:R-:W4:Y:S01]  /*0450*/  LDG.E.64 R14, desc[UR10][R4.64+0x18] ;  /* 0x0000180a040e7981 */ /* 0x000f22000c1e1b00 */
[----:B------:R-:W-:-:S06]  /*0460*/  DSETP.GEU.AND P5, PT, R16, R22, PT ;  /* 0x000000161000722a */ /* 0x000fcc0003fae000 */
[----:B------:R-:W-:Y:S02]  /*0470*/  FSEL R16, R16, R22, !P5 ;  /* 0x0000001610107208 */ /* 0x000fe40006800000 */
[----:B------:R-:W-:Y:S02]  /*0480*/  FSEL R17, R17, R23, !P5 ;  /* 0x0000001711117208 */ /* 0x000fe40006800000 */
[----:B------:R-:W4:Y:S04]  /*0490*/  LDG.E.64 R22, desc[UR10][R4.64+0x38] ;  /* 0x0000380a04167981 */ /* 0x000f28000c1e1b00 */
[----:B------:R-:W-:-:S06]  /*04a0*/  DSETP.GEU.AND P6, PT, R18, R16, PT ;  /* 0x000000101200722a */ /* 0x000fcc0003fce000 */
[----:B------:R-:W-:Y:S02]  /*04b0*/  FSEL R16, R18, R16, !P6 ;  /* 0x0000001012107208 */ /* 0x000fe40007000000 */
[----:B------:R-:W-:Y:S02]  /*04c0*/  FSEL R17, R19, R17, !P6 ;  /* 0x0000001113117208 */ /* 0x000fe40007000000 */
[----:B------:R-:W4:Y:S01]  /*04d0*/  LDG.E.64 R18, desc[UR10][R4.64+0x50] ;  /* 0x0000500a04127981 */ /* 0x000f22000c1e1b00 */
[----:B--2---:R-:W-:-:S08]  /*04e0*/  DADD R10, R8, -R10 ;  /* 0x00000000080a7229 */ /* 0x004fd0000000080a */
[----:B------:R-:W-:Y:S02]  /*04f0*/  DMUL R10, R10, R10 ;  /* 0x0000000a0a0a7228 */ /* 0x000fe40000000000 */
[----:B---3--:R-:W-:Y:S02]  /*0500*/  DADD R12, R6, -R12 ;  /* 0x00000000060c7229 */ /* 0x008fe4000000080c */
[----:B----4-:R-:W-:-:S06]  /*0510*/  DADD R24, R8, -R24 ;  /* 0x0000000008187229 */ /* 0x010fcc0000000818 */
[----:B------:R-:W-:Y:S01]  /*0520*/  DFMA R12, R12, R12, R10 ;  /* 0x0000000c0c0c722b */ /* 0x000fe2000000000a */
[----:B------:R-:W2:Y:S01]  /*0530*/  LDG.E.64 R10, desc[UR10][R4.64+0x30] ;  /* 0x0000300a040a7981 */ /* 0x000ea2000c1e1b00 */
[----:B------:R-:W-:Y:S02]  /*0540*/  DADD R14, R6, -R14 ;  /* 0x00000000060e7229 */ /* 0x000fe4000000080e */
[----:B------:R-:W-:-:S08]  /*0550*/  DMUL R24, R24, R24 ;  /* 0x0000001818187228 */ /* 0x000fd00000000000 */
[----:B------:R-:W-:Y:S01]  /*0560*/  DFMA R24, R14, R14, R24 ;  /* 0x0000000e0e18722b */ /* 0x000fe20000000018 */
[----:B------:R0:W3:Y:S01]  /*0570*/  LDG.E.64 R14, desc[UR10][R4.64+0x48] ;  /* 0x0000480a040e7981 */ /* 0x0000e2000c1e1b00 */
[----:B------:R-:W-:Y:S02]  /*0580*/  DSETP.GEU.AND P2, PT, R12, R16, PT ;  /* 0x000000100c00722a */ /* 0x000fe40003f4e000 */
[----:B------:R-:W-:-:S04]  /*0590*/  DADD R22, R8, -R22 ;  /* 0x0000000008167229 */ /* 0x000fc80000000816 */
[----:B------:R-:W-:Y:S02]  /*05a0*/  FSEL R12, R12, R16, !P2 ;  /* 0x000000100c0c7208 */ /* 0x000fe40005000000 */
[----:B------:R-:W-:Y:S02]  /*05b0*/  FSEL R13, R13, R17, !P2 ;  /* 0x000000110d0d7208 */ /* 0x000fe40005000000 */
[----:B------:R-:W-:Y:S02]  /*05c0*/  DMUL R22, R22, R22 ;  /* 0x0000001616167228 */ /* 0x000fe40000000000 */
[----:B------:R-:W-:Y:S02]  /*05d0*/  DADD R18, R8, -R18 ;  /* 0x0000000008127229 */ /* 0x000fe40000000812 */
[----:B------:R-:W-:-:S06]  /*05e0*/  DSETP.GEU.AND P1, PT, R24, R12, PT ;  /* 0x0000000c1800722a */ /* 0x000fcc0003f2e000 */
[----:B------:R-:W-:Y:S02]  /*05f0*/  FSEL R12, R24, R12, !P1 ;  /* 0x0000000c180c7208 */ /* 0x000fe40004800000 */
[----:B------:R-:W-:Y:S01]  /*0600*/  FSEL R13, R25, R13, !P1 ;  /* 0x0000000d190d7208 */ /* 0x000fe20004800000 */
[----:B------:R-:W-:Y:S01]  /*0610*/  DMUL R18, R18, R18 ;  /* 0x0000001212127228 */ /* 0x000fe20000000000 */
[C---:B------:R-:W-:Y:S01]  /*0620*/  SEL R21, R20.reuse, R21, !P3 ;  /* 0x0000001514157207 */ /* 0x040fe20005800000 */
[C---:B------:R-:W-:Y:S02]  /*0630*/  @!P4 VIADD R21, R20.reuse, 0x1 ;  /* 0x000000011415c836 */ /* 0x040fe40000000000 */
[C---:B------:R-:W-:Y:S02]  /*0640*/  @!P5 VIADD R21, R20.reuse, 0x2 ;  /* 0x000000021415d836 */ /* 0x040fe40000000000 */
[C---:B------:R-:W-:Y:S02]  /*0650*/  @!P6 VIADD R21, R20.reuse, 0x3 ;  /* 0x000000031415e836 */ /* 0x040fe40000000000 */
[----:B------:R-:W-:-:S02]  /*0660*/  @!P2 VIADD R21, R20, 0x4 ;  /* 0x000000041415a836 */ /* 0x000fc40000000000 */
[----:B------:R-:W-:Y:S01]  /*0670*/  @!P1 VIADD R21, R20, 0x5 ;  /* 0x0000000514159836 */ /* 0x000fe20000000000 */
[----:B0-----:R-:W-:-:S05]  /*0680*/  IADD3 R4, P1, PT, R4, 0xc0, RZ ;  /* 0x000000c004047810 */ /* 0x001fca0007f3e0ff */
[----:B------:R-:W-:Y:S01]  /*0690*/  IMAD.X R5, RZ, RZ, R5, P1 ;  /* 0x000000ffff057224 */ /* 0x000fe200008e0605 */
[----:B--2---:R-:W-:-:S08]  /*06a0*/  DADD R10, R6, -R10 ;  /* 0x00000000060a7229 */ /* 0x004fd0000000080a */
[----:B------:R-:W-:Y:S02]  /*06b0*/  DFMA R10, R10, R10, R22 ;  /* 0x0000000a0a0a722b */ /* 0x000fe40000000016 */
[----:B---3--:R-:W-:-:S06]  /*06c0*/  DADD R14, R6, -R14 ;  /* 0x00000000060e7229 */ /* 0x008fcc000000080e */
[----:B------:R-:W-:Y:S02]  /*06d0*/  DSETP.GEU.AND P0, PT, R10, R12, PT ;  /* 0x0000000c0a00722a */ /* 0x000fe40003f0e000 */
[----:B------:R-:W-:-:S04]  /*06e0*/  DFMA R18, R14, R14, R18 ;  /* 0x0000000e0e12722b */ /* 0x000fc80000000012 */
[----:B------:R-:W-:Y:S02]  /*06f0*/  FSEL R10, R10, R12, !P0 ;  /* 0x0000000c0a0a7208 */ /* 0x000fe40004000000 */
[----:B------:R-:W-:-:S06]  /*0700*/  FSEL R11, R11, R13, !P0 ;  /* 0x0000000d0b0b7208 */ /* 0x000fcc0004000000 */
[----:B------:R-:W-:Y:S01]  /*0710*/  DSETP.GEU.AND P3, PT, R18, R10, PT ;  /* 0x0000000a1200722a */ /* 0x000fe20003f6e000 */
[----:B------:R-:W-:-:S13]  /*0720*/  @!P0 VIADD R21, R20, 0x6 ;  /* 0x0000000614158836 */ /* 0x000fda0000000000 */
[C---:B------:R-:W-:Y:S02]  /*0730*/  @!P3 VIADD R21, R20.reuse, 0x7 ;  /* 0x000000071415b836 */ /* 0x040fe40000000000 */
[----:B------:R-:W-:-:S05]  /*0740*/  VIADD R20, R20, 0x8 ;  /* 0x0000000814147836 */ /* 0x000fca0000000000 */
[----:B------:R-:W-:Y:S02]  /*0750*/  ISETP.NE.AND P0, PT, R20, R0, PT ;  /* 0x000000001400720c */ /* 0x000fe40003f05270 */
[----:B------:R-:W-:Y:S02]  /*0760*/  FSEL R18, R18, R10, !P3 ;  /* 0x0000000a12127208 */ /* 0x000fe40005800000 */
[----:B------:R-:W-:-:S09]  /*0770*/  FSEL R19, R19, R11, !P3 ;  /* 0x0000000b13137208 */ /* 0x000fd20005800000 */
[----:B------:R-:W-:Y:S05]  /*0780*/  @P0 BRA `(.L_x_18) ;  /* 0xfffffff800ac0947 */ /* 0x000fea000383ffff */
.L_x_17:
[----:B------:R-:W-:Y:S05]  /*0790*/  BRA.U !UP0, `(.L_x_16) ;  /* 0x0000000508587547 */ /* 0x000fea000b800000 */
[----:B------:R-:W-:Y:S02]  /*07a0*/  UISETP.GE.U32.AND UP0, UPT, UR7, 0x4, UPT ;  /* 0x000000040700788c */ /* 0x000fe4000bf06070 */
[----:B------:R-:W-:-:S04]  /*07b0*/  ULOP3.LUT UR5, UR6, 0x3, URZ, 0xc0, !UPT ;  /* 0x0000000306057892 */ /* 0x000fc8000f8ec0ff */
[----:B------:R-:W-:-:S03]  /*07c0*/  UISETP.NE.AND UP1, UPT, UR5, URZ, UPT ;  /* 0x000000ff0500728c */ /* 0x000fc6000bf25270 */
[----:B------:R-:W-:Y:S08]  /*07d0*/  BRA.U !UP0, `(.L_x_19) ;  /* 0x0000000108ac7547 */ /* 0x000ff0000b800000 */
[----:B------:R-:W0:Y:S02]  /*07e0*/  LDC.64 R28, c[0x0][0x390] ;  /* 0x0000e400ff1c7b82 */ /* 0x000e240000000a00 */
[----:B0-----:R-:W-:-:S05]  /*07f0*/  IMAD.WIDE.U32 R28, R0, 0x18, R28 ;  /* 0x00000018001c7825 */ /* 0x001fca00078e001c */
[----:B------:R-:W2:Y:S04]  /*0800*/  LDG.E.64 R26, desc[UR10][R28.64+0x8] ;  /* 0x0000080a1c1a7981 */ /* 0x000ea8000c1e1b00 */
[----:B------:R-:W3:Y:S04]  /*0810*/  LDG.E.64 R24, desc[UR10][R28.64] ;  /* 0x0000000a1c187981 */ /* 0x000ee8000c1e1b00 */
[----:B------:R-:W4:Y:S04]  /*0820*/  LDG.E.64 R22, desc[UR10][R28.64+0x20] ;  /* 0x0000200a1c167981 */ /* 0x000f28000c1e1b00 */
[----:B------:R-:W4:Y:S04]  /*0830*/  LDG.E.64 R16, desc[UR10][R28.64+0x18] ;  /* 0x0000180a1c107981 */ /* 0x000f28000c1e1b00 */
[----:B------:R-:W4:Y:S04]  /*0840*/  LDG.E.64 R12, desc[UR10][R28.64+0x38] ;  /* 0x0000380a1c0c7981 */ /* 0x000f28000c1e1b00 */
[----:B------:R-:W4:Y:S04]  /*0850*/  LDG.E.64 R14, desc[UR10][R28.64+0x30] ;  /* 0x0000300a1c0e7981 */ /* 0x000f28000c1e1b00 */
[----:B------:R-:W4:Y:S04]  /*0860*/  LDG.E.64 R4, desc[UR10][R28.64+0x50] ;  /* 0x0000500a1c047981 */ /* 0x000f28000c1e1b00 */
[----:B------:R-:W4:Y:S01]  /*0870*/  LDG.E.64 R10, desc[UR10][R28.64+0x48] ;  /* 0x0000480a1c0a7981 */ /* 0x000f22000c1e1b00 */
[----:B--2--5:R-:W-:-:S02]  /*0880*/  DADD R26, R8, -R26 ;  /* 0x00000000081a7229 */ /* 0x024fc4000000081a */
[----:B---3--:R-:W-:-:S06]  /*0890*/  DADD R24, R6, -R24 ;  /* 0x0000000006187229 */ /* 0x008fcc0000000818 */
[----:B------:R-:W-:Y:S02]  /*08a0*/  DMUL R26, R26, R26 ;  /* 0x0000001a1a1a7228 */ /* 0x000fe40000000000 */
[----:B----4-:R-:W-:Y:S02]  /*08b0*/  DADD R22, R8, -R22 ;  /* 0x0000000008167229 */ /* 0x010fe40000000816 */
[----:B------:R-:W-:-:S04]  /*08c0*/  DADD R16, R6, -R16 ;  /* 0x0000000006107229 */ /* 0x000fc80000000810 */
[----:B------:R-:W-:Y:S02]  /*08d0*/  DFMA R24, R24, R24, R26 ;  /* 0x000000181818722b */ /* 0x000fe4000000001a */
[----:B------:R-:W-:Y:S02]  /*08e0*/  DMUL R22, R22, R22 ;  /* 0x0000001616167228 */ /* 0x000fe40000000000 */
[----:B------:R-:W-:Y:S02]  /*08f0*/  DADD R12, R8, -R12 ;  /* 0x00000000080c7229 */ /* 0x000fe4000000080c */
[----:B------:R-:W-:Y:S02]  /*0900*/  DADD R14, R6, -R14 ;  /* 0x00000000060e7229 */ /* 0x000fe4000000080e */
[----:B------:R-:W-:Y:S02]  /*0910*/  DSETP.GEU.AND P0, PT, R24, R18, PT ;  /* 0x000000121800722a */ /* 0x000fe40003f0e000 */
[----:B------:R-:W-:-:S02]  /*0920*/  DFMA R16, R16, R16, R22 ;  /* 0x000000101010722b */ /* 0x000fc40000000016 */
[----:B------:R-:W-:Y:S02]  /*0930*/  DMUL R12, R12, R12 ;  /* 0x0000000c0c0c7228 */ /* 0x000fe40000000000 */
[----:B------:R-:W-:Y:S01]  /*0940*/  FSEL R18, R24, R18, !P0 ;  /* 0x0000001218127208 */ /* 0x000fe20004000000 */
[----:B------:R-:W-:Y:S01]  /*0950*/  DADD R4, R8, -R4 ;  /* 0x0000000008047229 */ /* 0x000fe20000000804 */
[----:B------:R-:W-:Y:S01]  /*0960*/  FSEL R19, R25, R19, !P0 ;  /* 0x0000001319137208 */ /* 0x000fe20004000000 */
[----:B------:R-:W-:Y:S01]  /*0970*/  DADD R10, R6, -R10 ;  /* 0x00000000060a7229 */ /* 0x000fe2000000080a */
[----:B------:R-:W-:Y:S02]  /*0980*/  SEL R21, R0, R21, !P0 ;  /* 0x0000001500157207 */ /* 0x000fe40004000000 */
[----:B------:R-:W-:Y:S02]  /*0990*/  DFMA R12, R14, R14, R12 ;  /* 0x0000000e0e0c722b */ /* 0x000fe4000000000c */
[----:B------:R-:W-:-:S02]  /*09a0*/  DSETP.GEU.AND P1, PT, R16, R18, PT ;  /* 0x000000121000722a */ /* 0x000fc40003f2e000 */
[----:B------:R-:W-:-:S04]  /*09b0*/  DMUL R4, R4, R4 ;  /* 0x0000000404047228 */ /* 0x000fc80000000000 */
[----:B------:R-:W-:Y:S02]  /*09c0*/  FSEL R14, R16, R18, !P1 ;  /* 0x00000012100e7208 */ /* 0x000fe40004800000 */
[----:B------:R-:W-:Y:S02]  /*09d0*/  FSEL R15, R17, R19, !P1 ;  /* 0x00000013110f7208 */ /* 0x000fe40004800000 */
[----:B------:R-:W-:-:S04]  /*09e0*/  DFMA R4, R10, R10, R4 ;  /* 0x0000000a0a04722b */ /* 0x000fc80000000004 */
[----:B------:R-:W-:Y:S01]  /*09f0*/  DSETP.GEU.AND P2, PT, R12, R14, PT ;  /* 0x0000000e0c00722a */ /* 0x000fe20003f4e000 */
[----:B------:R-:W-:-:S05]  /*0a00*/  @!P1 VIADD R21, R0, 0x1 ;  /* 0x0000000100159836 */ /* 0x000fca0000000000 */
[----:B------:R-:W-:Y:S02]  /*0a10*/  FSEL R10, R12, R14, !P2 ;  /* 0x0000000e0c0a7208 */ /* 0x000fe40005000000 */
[----:B------:R-:W-:-:S06]  /*0a20*/  FSEL R11, R13, R15, !P2 ;  /* 0x0000000f0d0b7208 */ /* 0x000fcc0005000000 */
[----:B------:R-:W-:Y:S01]  /*0a30*/  DSETP.GEU.AND P3, PT, R4, R10, PT ;  /* 0x0000000a0400722a */ /* 0x000fe20003f6e000 */
[----:B------:R-:W-:-:S05]  /*0a40*/  @!P2 VIADD R21, R0, 0x2 ;  /* 0x000000020015a836 */ /* 0x000fca0000000000 */
[----:B------:R-:W-:Y:S02]  /*0a50*/  FSEL R18, R4, R10, !P3 ;  /* 0x0000000a04127208 */ /* 0x000fe40005800000 */
[----:B------:R-:W-:-:S06]  /*0a60*/  FSEL R19, R5, R11, !P3 ;  /* 0x0000000b05137208 */ /* 0x000fcc0005800000 */
[C---:B------:R-:W-:Y:S02]  /*0a70*/  @!P3 VIADD R21, R0.reuse, 0x3 ;  /* 0x000000030015b836 */ /* 0x040fe40000000000 */
[----:B------:R-:W-:-:S07]  /*0a80*/  VIADD R0, R0, 0x4 ;  /* 0x0000000400007836 */ /* 0x000fce0000000000 */
.L_x_19:
[----:B------:R-:W-:Y:S05]  /*0a90*/  BRA.U !UP1, `(.L_x_16) ;  /* 0x0000000109987547 */ /* 0x000fea000b800000 */
[----:B------:R-:W-:Y:S02]  /*0aa0*/  UISETP.NE.AND UP0, UPT, UR5, 0x1, UPT ;  /* 0x000000010500788c */ /* 0x000fe4000bf05270 */
[----:B------:R-:W-:-:S04]  /*0ab0*/  ULOP3.LUT UR4, UR6, 0x1, URZ, 0xc0, !UPT ;  /* 0x0000000106047892 */ /* 0x000fc8000f8ec0ff */
[----:B------:R-:W-:-:S03]  /*0ac0*/  UISETP.NE.U32.AND UP1, UPT, UR4, 0x1, UPT ;  /* 0x000000010400788c */ /* 0x000fc6000bf25070 */
[----:B------:R-:W-:Y:S08]  /*0ad0*/  BRA.U !UP0, `(.L_x_20) ;  /* 0x00000001085c7547 */ /* 0x000ff0000b800000 */
[----:B------:R-:W0:Y:S02]  /*0ae0*/  LDC.64 R4, c[0x0][0x390] ;  /* 0x0000e400ff047b82 */ /* 0x000e240000000a00 */
[----:B0-----:R-:W-:-:S05]  /*0af0*/  IMAD.WIDE.U32 R10, R0, 0x18, R4 ;  /* 0x00000018000a7825 */ /* 0x001fca00078e0004 */
[----:B------:R-:W2:Y:S04]  /*0b00*/  LDG.E.64 R14, desc[UR10][R10.64+0x8] ;  /* 0x0000080a0a0e7981 */ /* 0x000ea8000c1e1b00 */
[----:B------:R-:W3:Y:S04]  /*0b10*/  LDG.E.64 R12, desc[UR10][R10.64] ;  /* 0x0000000a0a0c7981 */ /* 0x000ee8000c1e1b00 */
        /* <DEDUP_REMOVED lines=8> */
[----:B------:R-:W-:-:S06]  /*0ba0*/  DMUL R16, R16, R16 ;  /* 0x0000001010107228 */ /* 0x000fcc0000000000 */
[----:B------:R-:W-:Y:S02]  /*0bb0*/  DSETP.GEU.AND P0, PT, R14, R18, PT ;  /* 0x000000120e00722a */ /* 0x000fe40003f0e000 */
[----:B------:R-:W-:-:S04]  /*0bc0*/  DFMA R16, R4, R4, R16 ;  /* 0x000000040410722b */ /* 0x000fc80000000010 */
[----:B------:R-:W-:Y:S02]  /*0bd0*/  FSEL R4, R14, R18, !P0 ;  /* 0x000000120e047208 */ /* 0x000fe40004000000 */
[----:B------:R-:W-:Y:S02]  /*0be0*/  FSEL R5, R15, R19, !P0 ;  /* 0x000000130f057208 */ /* 0x000fe40004000000 */
[----:B------:R-:W-:-:S04]  /*0bf0*/  SEL R21, R0, R21, !P0 ;  /* 0x0000001500157207 */ /* 0x000fc80004000000 */
[----:B------:R-:W-:-:S06]  /*0c00*/  DSETP.GEU.AND P1, PT, R16, R4, PT ;  /* 0x000000041000722a */ /* 0x000fcc0003f2e000 */
[----:B------:R-:W-:Y:S02]  /*0c10*/  FSEL R18, R16, R4, !P1 ;  /* 0x0000000410127208 */ /* 0x000fe40004800000 */
[----:B------:R-:W-:-:S06]  /*0c20*/  FSEL R19, R17, R5, !P1 ;  /* 0x0000000511137208 */ /* 0x000fcc0004800000 */
[C---:B------:R-:W-:Y:S02]  /*0c30*/  @!P1 VIADD R21, R0.reuse, 0x1 ;  /* 0x0000000100159836 */ /* 0x040fe40000000000 */
[----:B------:R-:W-:-:S07]  /*0c40*/  VIADD R0, R0, 0x2 ;  /* 0x0000000200007836 */ /* 0x000fce0000000000 */
.L_x_20:
[----:B------:R-:W-:Y:S05]  /*0c50*/  BRA.U UP1, `(.L_x_16) ;  /* 0x0000000101287547 */ /* 0x000fea000b800000 */
[----:B------:R-:W0:Y:S02]  /*0c60*/  LDC.64 R4, c[0x0][0x390] ;  /* 0x0000e400ff047b82 */ /* 0x000e240000000a00 */
[----:B0-----:R-:W-:-:S05]  /*0c70*/  IMAD.WIDE.U32 R4, R0, 0x18, R4 ;  /* 0x0000001800047825 */ /* 0x001fca00078e0004 */
[----:B------:R-:W2:Y:S04]  /*0c80*/  LDG.E.64 R12, desc[UR10][R4.64+0x8] ;  /* 0x0000080a040c7981 */ /* 0x000ea8000c1e1b00 */
[----:B------:R-:W3:Y:S01]  /*0c90*/  LDG.E.64 R10, desc[UR10][R4.64] ;  /* 0x0000000a040a7981 */ /* 0x000ee2000c1e1b00 */
[----:B--2--5:R-:W-:Y:S02]  /*0ca0*/  DADD R12, R8, -R12 ;  /* 0x00000000080c7229 */ /* 0x024fe4000000080c */
[----:B---3--:R-:W-:-:S06]  /*0cb0*/  DADD R10, R6, -R10 ;  /* 0x00000000060a7229 */ /* 0x008fcc000000080a */
[----:B------:R-:W-:-:S08]  /*0cc0*/  DMUL R12, R12, R12 ;  /* 0x0000000c0c0c7228 */ /* 0x000fd00000000000 */
[----:B------:R-:W-:-:S08]  /*0cd0*/  DFMA R12, R10, R10, R12 ;  /* 0x0000000a0a0c722b */ /* 0x000fd0000000000c */
[----:B------:R-:W-:-:S06]  /*0ce0*/  DSETP.GEU.AND P0, PT, R12, R18, PT ;  /* 0x000000120c00722a */ /* 0x000fcc0003f0e000 */
[----:B------:R-:W-:-:S08]  /*0cf0*/  SEL R21, R0, R21, !P0 ;  /* 0x0000001500157207 */ /* 0x000fd00004000000 */
.L_x_16:
[----:B------:R-:W-:Y:S01]  /*0d00*/  STG.E desc[UR10][R2.64+0x10], R21 ;  /* 0x0000101502007986 */ /* 0x000fe2000c10190a */
[----:B------:R-:W-:Y:S05]  /*0d10*/  EXIT ;  /* 0x000000000000794d */ /* 0x000fea0003800000 */
.L_x_21:
        /* <DEDUP_REMOVED lines=14> */
.L_x_24:


//--------------------- .nv.shared._Z18recomputeCentroidsP5PointiS0_Pii --------------------------
	.section	.nv.shared._Z18recomputeCentroidsP5PointiS0_Pii,"aw",@nobits
	.sectionflags	@""
	.align	16
	.zero		1024


//--------------------- .nv.shared.reserved.0     --------------------------
	.section	.nv.shared.reserved.0,"aw",@nobits
	.weak		__nv_reservedSMEM_offset_0_alias
	.size		__nv_reservedSMEM_offset_0_alias, 0, 64
	.other		__nv_reservedSMEM_offset_0_alias,@"STO_CUDA_RESERVED_SHARED STV_DEFAULT"
__nv_reservedSMEM_offset_0_alias:
	.zero		0
	.zero		64


//--------------------- .nv.shared._Z14assignClustersP5PointiS0_i --------------------------
	.section	.nv.shared._Z14assignClustersP5PointiS0_i,"aw",@nobits
	.sectionflags	@""
	.align	16
	.zero		1024


//--------------------- .nv.constant0._Z18recomputeCentroidsP5PointiS0_Pii --------------------------
	.section	.nv.constant0._Z18recomputeCentroidsP5PointiS0_Pii,"a",@progbits
	.sectionflags	@""
	.align	4
.nv.constant0._Z18recomputeCentroidsP5PointiS0_Pii:
	.zero		932


//--------------------- .nv.constant0._Z14assignClustersP5PointiS0_i --------------------------
	.section	.nv.constant0._Z14assignClustersP5PointiS0_i,"a",@progbits
	.sectionflags	@""
	.align	4
.nv.constant0._Z14assignClustersP5PointiS0_i:
	.zero		924


//--------------------- SYMBOLS --------------------------

	.type		.nv.reservedSmem.offset0,@object
	.size		.nv.reservedSmem.offset0,0x4
	.type		.nv.reservedSmem.cap,@object
	.size		.nv.reservedSmem.cap,0x4
